//
// Generated by NVIDIA NVVM Compiler
//
// Compiler Build ID: CL-36424714
// Cuda compilation tools, release 13.0, V13.0.88
// Based on NVVM 20.0.0
//

.version 9.0
.target sm_100
.address_size 64

	// .globl	_Z3caliiPPiiiiii
// _ZZ3caliiPPiiiiiiE2ab has been demoted
// _ZZ3caliiPPiiiiiiE2ak has been demoted
// _ZZ3caliiPPiiiiiiE2kb has been demoted

.visible .entry _Z3caliiPPiiiiii(
	.param .u32 _Z3caliiPPiiiiii_param_0,
	.param .u32 _Z3caliiPPiiiiii_param_1,
	.param .u64 .ptr .align 1 _Z3caliiPPiiiiii_param_2,
	.param .u32 _Z3caliiPPiiiiii_param_3,
	.param .u32 _Z3caliiPPiiiiii_param_4,
	.param .u32 _Z3caliiPPiiiiii_param_5,
	.param .u32 _Z3caliiPPiiiiii_param_6,
	.param .u32 _Z3caliiPPiiiiii_param_7
)
{
	.reg .pred 	%p<33>;
	.reg .b32 	%r<253>;
	.reg .b64 	%rd<31>;
	// demoted variable
	.shared .align 4 .b8 _ZZ3caliiPPiiiiiiE2ab[4096];
	// demoted variable
	.shared .align 4 .b8 _ZZ3caliiPPiiiiiiE2ak[4096];
	// demoted variable
	.shared .align 4 .b8 _ZZ3caliiPPiiiiiiE2kb[4096];
	ld.param.u32 	%r82, [_Z3caliiPPiiiiii_param_0];
	ld.param.u32 	%r83, [_Z3caliiPPiiiiii_param_1];
	ld.param.u64 	%rd4, [_Z3caliiPPiiiiii_param_2];
	ld.param.u32 	%r84, [_Z3caliiPPiiiiii_param_3];
	ld.param.u32 	%r88, [_Z3caliiPPiiiiii_param_4];
	ld.param.u32 	%r85, [_Z3caliiPPiiiiii_param_5];
	ld.param.u32 	%r86, [_Z3caliiPPiiiiii_param_6];
	ld.param.u32 	%r87, [_Z3caliiPPiiiiii_param_7];
	cvta.to.global.u64 	%rd1, %rd4;
	mov.u32 	%r1, %ctaid.x;
	mov.u32 	%r2, %ctaid.y;
	mov.u32 	%r3, %tid.x;
	mov.u32 	%r4, %tid.y;
	mad.lo.s32 	%r5, %r82, %r1, %r3;
	mad.lo.s32 	%r6, %r82, %r2, %r4;
	mul.lo.s32 	%r89, %r88, %r82;
	setp.gt.s32 	%p1, %r89, %r5;
	@%p1 bra 	$L__BB0_55;
	mad.lo.s32 	%r90, %r82, %r85, %r82;
	min.s32 	%r91, %r90, %r83;
	setp.ge.s32 	%p2, %r5, %r91;
	mul.lo.s32 	%r92, %r86, %r82;
	setp.gt.s32 	%p3, %r92, %r6;
	or.pred  	%p4, %p2, %p3;
	@%p4 bra 	$L__BB0_55;
	mad.lo.s32 	%r93, %r82, %r87, %r82;
	min.s32 	%r94, %r93, %r83;
	setp.ge.s32 	%p5, %r6, %r94;
	@%p5 bra 	$L__BB0_55;
	mul.wide.s32 	%rd5, %r5, 8;
	add.s64 	%rd2, %rd1, %rd5;
	ld.global.u64 	%rd3, [%rd2];
	mul.wide.s32 	%rd6, %r6, 4;
	add.s64 	%rd7, %rd3, %rd6;
	ld.u32 	%r95, [%rd7];
	shl.b32 	%r96, %r3, 7;
	mov.u32 	%r97, _ZZ3caliiPPiiiiiiE2ab;
	add.s32 	%r7, %r97, %r96;
	shl.b32 	%r98, %r4, 2;
	add.s32 	%r8, %r7, %r98;
	st.shared.u32 	[%r8], %r95;
	setp.eq.s32 	%p6, %r84, %r2;
	mov.u32 	%r99, _ZZ3caliiPPiiiiiiE2ak;
	add.s32 	%r9, %r99, %r96;
	@%p6 bra 	$L__BB0_10;
	mul.lo.s32 	%r10, %r84, %r82;
	add.s32 	%r100, %r10, %r82;
	min.s32 	%r11, %r100, %r83;
	setp.ge.s32 	%p7, %r10, %r11;
	@%p7 bra 	$L__BB0_10;
	sub.s32 	%r101, %r11, %r10;
	and.b32  	%r12, %r101, 3;
	setp.eq.s32 	%p8, %r12, 0;
	mov.u32 	%r232, %r10;
	@%p8 bra 	$L__BB0_8;
	neg.s32 	%r230, %r12;
	mov.u32 	%r232, %r10;
$L__BB0_7:
	.pragma "nounroll";
	mul.wide.s32 	%rd8, %r232, 4;
	add.s64 	%rd9, %rd3, %rd8;
	ld.u32 	%r102, [%rd9];
	rem.s32 	%r103, %r232, %r82;
	shl.b32 	%r104, %r103, 2;
	add.s32 	%r105, %r9, %r104;
	st.shared.u32 	[%r105], %r102;
	add.s32 	%r232, %r232, 1;
	add.s32 	%r230, %r230, 1;
	setp.ne.s32 	%p9, %r230, 0;
	@%p9 bra 	$L__BB0_7;
$L__BB0_8:
	sub.s32 	%r106, %r10, %r11;
	setp.gt.u32 	%p10, %r106, -4;
	@%p10 bra 	$L__BB0_10;
$L__BB0_9:
	mul.wide.s32 	%rd10, %r232, 4;
	add.s64 	%rd11, %rd3, %rd10;
	ld.u32 	%r107, [%rd11];
	rem.s32 	%r108, %r232, %r82;
	shl.b32 	%r109, %r108, 2;
	add.s32 	%r110, %r9, %r109;
	st.shared.u32 	[%r110], %r107;
	ld.u32 	%r111, [%rd11+4];
	add.s32 	%r112, %r232, 1;
	rem.s32 	%r113, %r112, %r82;
	shl.b32 	%r114, %r113, 2;
	add.s32 	%r115, %r9, %r114;
	st.shared.u32 	[%r115], %r111;
	ld.u32 	%r116, [%rd11+8];
	add.s32 	%r117, %r232, 2;
	rem.s32 	%r118, %r117, %r82;
	shl.b32 	%r119, %r118, 2;
	add.s32 	%r120, %r9, %r119;
	st.shared.u32 	[%r120], %r116;
	ld.u32 	%r121, [%rd11+12];
	add.s32 	%r122, %r232, 3;
	rem.s32 	%r123, %r122, %r82;
	shl.b32 	%r124, %r123, 2;
	add.s32 	%r125, %r9, %r124;
	st.shared.u32 	[%r125], %r121;
	add.s32 	%r232, %r232, 4;
	setp.ne.s32 	%p11, %r232, %r11;
	@%p11 bra 	$L__BB0_9;
$L__BB0_10:
	setp.eq.s32 	%p12, %r84, %r1;
	mov.u32 	%r127, _ZZ3caliiPPiiiiiiE2kb;
	add.s32 	%r21, %r127, %r98;
	@%p12 bra 	$L__BB0_17;
	mul.lo.s32 	%r22, %r84, %r82;
	add.s32 	%r128, %r22, %r82;
	min.s32 	%r23, %r128, %r83;
	setp.ge.s32 	%p13, %r22, %r23;
	@%p13 bra 	$L__BB0_17;
	sub.s32 	%r129, %r23, %r22;
	and.b32  	%r24, %r129, 3;
	setp.eq.s32 	%p14, %r24, 0;
	mov.u32 	%r236, %r22;
	@%p14 bra 	$L__BB0_15;
	neg.s32 	%r234, %r24;
	mov.u32 	%r236, %r22;
$L__BB0_14:
	.pragma "nounroll";
	mul.wide.s32 	%rd12, %r236, 8;
	add.s64 	%rd13, %rd1, %rd12;
	ld.global.u64 	%rd14, [%rd13];
	add.s64 	%rd16, %rd14, %rd6;
	ld.u32 	%r130, [%rd16];
	rem.s32 	%r131, %r236, %r82;
	shl.b32 	%r132, %r131, 7;
	add.s32 	%r133, %r21, %r132;
	st.shared.u32 	[%r133], %r130;
	add.s32 	%r236, %r236, 1;
	add.s32 	%r234, %r234, 1;
	setp.ne.s32 	%p15, %r234, 0;
	@%p15 bra 	$L__BB0_14;
$L__BB0_15:
	sub.s32 	%r134, %r22, %r23;
	setp.gt.u32 	%p16, %r134, -4;
	@%p16 bra 	$L__BB0_17;
$L__BB0_16:
	mul.wide.s32 	%rd17, %r236, 8;
	add.s64 	%rd18, %rd1, %rd17;
	ld.global.u64 	%rd19, [%rd18];
	add.s64 	%rd21, %rd19, %rd6;
	ld.u32 	%r135, [%rd21];
	rem.s32 	%r136, %r236, %r82;
	shl.b32 	%r137, %r136, 7;
	add.s32 	%r138, %r21, %r137;
	st.shared.u32 	[%r138], %r135;
	ld.global.u64 	%rd22, [%rd18+8];
	add.s64 	%rd23, %rd22, %rd6;
	ld.u32 	%r139, [%rd23];
	add.s32 	%r140, %r236, 1;
	rem.s32 	%r141, %r140, %r82;
	shl.b32 	%r142, %r141, 7;
	add.s32 	%r143, %r21, %r142;
	st.shared.u32 	[%r143], %r139;
	ld.global.u64 	%rd24, [%rd18+16];
	add.s64 	%rd25, %rd24, %rd6;
	ld.u32 	%r144, [%rd25];
	add.s32 	%r145, %r236, 2;
	rem.s32 	%r146, %r145, %r82;
	shl.b32 	%r147, %r146, 7;
	add.s32 	%r148, %r21, %r147;
	st.shared.u32 	[%r148], %r144;
	ld.global.u64 	%rd26, [%rd18+24];
	add.s64 	%rd27, %rd26, %rd6;
	ld.u32 	%r149, [%rd27];
	add.s32 	%r150, %r236, 3;
	rem.s32 	%r151, %r150, %r82;
	shl.b32 	%r152, %r151, 7;
	add.s32 	%r153, %r21, %r152;
	st.shared.u32 	[%r153], %r149;
	add.s32 	%r236, %r236, 4;
	setp.ne.s32 	%p17, %r236, %r23;
	@%p17 bra 	$L__BB0_16;
$L__BB0_17:
	bar.sync 	0;
	mul.lo.s32 	%r33, %r84, %r82;
	add.s32 	%r154, %r33, %r82;
	min.s32 	%r34, %r154, %r83;
	setp.ge.s32 	%p18, %r33, %r34;
	@%p18 bra 	$L__BB0_54;
	add.s32 	%r35, %r97, %r98;
	sub.s32 	%r157, %r34, %r33;
	and.b32  	%r36, %r157, 3;
	setp.eq.s32 	%p19, %r36, 0;
	mov.u32 	%r242, %r33;
	@%p19 bra 	$L__BB0_27;
	neg.s32 	%r238, %r36;
	mov.u32 	%r242, %r33;
$L__BB0_20:
	.pragma "nounroll";
	setp.eq.s32 	%p20, %r84, %r2;
	@%p20 bra 	$L__BB0_22;
	rem.s32 	%r158, %r242, %r82;
	shl.b32 	%r159, %r158, 2;
	add.s32 	%r160, %r9, %r159;
	ld.shared.u32 	%r240, [%r160];
	bra.uni 	$L__BB0_23;
$L__BB0_22:
	rem.s32 	%r161, %r242, %r82;
	shl.b32 	%r162, %r161, 2;
	add.s32 	%r163, %r7, %r162;
	ld.shared.u32 	%r240, [%r163];
$L__BB0_23:
	setp.eq.s32 	%p21, %r84, %r1;
	@%p21 bra 	$L__BB0_25;
	rem.s32 	%r164, %r242, %r82;
	shl.b32 	%r165, %r164, 7;
	add.s32 	%r166, %r21, %r165;
	ld.shared.u32 	%r241, [%r166];
	bra.uni 	$L__BB0_26;
$L__BB0_25:
	rem.s32 	%r167, %r242, %r82;
	shl.b32 	%r168, %r167, 7;
	add.s32 	%r169, %r35, %r168;
	ld.shared.u32 	%r241, [%r169];
$L__BB0_26:
	add.s32 	%r170, %r241, %r240;
	atom.shared.min.s32 	%r171, [%r8], %r170;
	bar.sync 	0;
	add.s32 	%r242, %r242, 1;
	add.s32 	%r238, %r238, 1;
	setp.ne.s32 	%p22, %r238, 0;
	@%p22 bra 	$L__BB0_20;
$L__BB0_27:
	sub.s32 	%r172, %r33, %r34;
	setp.gt.u32 	%p23, %r172, -4;
	@%p23 bra 	$L__BB0_54;
	sub.s32 	%r244, %r242, %r34;
	add.s32 	%r243, %r242, 1;
$L__BB0_29:
	.pragma "nounroll";
	setp.ne.s32 	%p24, %r84, %r2;
	add.s32 	%r53, %r243, -1;
	@%p24 bra 	$L__BB0_31;
	rem.s32 	%r176, %r53, %r82;
	shl.b32 	%r177, %r176, 2;
	add.s32 	%r178, %r7, %r177;
	ld.shared.u32 	%r245, [%r178];
	bra.uni 	$L__BB0_32;
$L__BB0_31:
	rem.s32 	%r173, %r53, %r82;
	shl.b32 	%r174, %r173, 2;
	add.s32 	%r175, %r9, %r174;
	ld.shared.u32 	%r245, [%r175];
$L__BB0_32:
	setp.ne.s32 	%p25, %r84, %r1;
	@%p25 bra 	$L__BB0_34;
	rem.s32 	%r182, %r53, %r82;
	shl.b32 	%r183, %r182, 7;
	add.s32 	%r184, %r35, %r183;
	ld.shared.u32 	%r246, [%r184];
	bra.uni 	$L__BB0_35;
$L__BB0_34:
	rem.s32 	%r179, %r53, %r82;
	shl.b32 	%r180, %r179, 7;
	add.s32 	%r181, %r21, %r180;
	ld.shared.u32 	%r246, [%r181];
$L__BB0_35:
	setp.eq.s32 	%p26, %r84, %r2;
	add.s32 	%r185, %r246, %r245;
	atom.shared.min.s32 	%r186, [%r8], %r185;
	bar.sync 	0;
	add.s32 	%r60, %r243, 2;
	@%p26 bra 	$L__BB0_37;
	rem.s32 	%r187, %r243, %r82;
	shl.b32 	%r188, %r187, 2;
	add.s32 	%r189, %r9, %r188;
	ld.shared.u32 	%r247, [%r189];
	bra.uni 	$L__BB0_38;
$L__BB0_37:
	rem.s32 	%r190, %r243, %r82;
	shl.b32 	%r191, %r190, 2;
	add.s32 	%r192, %r7, %r191;
	ld.shared.u32 	%r247, [%r192];
$L__BB0_38:
	setp.eq.s32 	%p27, %r84, %r1;
	@%p27 bra 	$L__BB0_40;
	rem.s32 	%r193, %r243, %r82;
	shl.b32 	%r194, %r193, 7;
	add.s32 	%r195, %r21, %r194;
	ld.shared.u32 	%r248, [%r195];
	bra.uni 	$L__BB0_41;
$L__BB0_40:
	rem.s32 	%r196, %r243, %r82;
	shl.b32 	%r197, %r196, 7;
	add.s32 	%r198, %r35, %r197;
	ld.shared.u32 	%r248, [%r198];
$L__BB0_41:
	setp.eq.s32 	%p28, %r84, %r2;
	add.s32 	%r199, %r248, %r247;
	atom.shared.min.s32 	%r200, [%r8], %r199;
	bar.sync 	0;
	add.s32 	%r67, %r243, 1;
	@%p28 bra 	$L__BB0_43;
	rem.s32 	%r201, %r67, %r82;
	shl.b32 	%r202, %r201, 2;
	add.s32 	%r203, %r9, %r202;
	ld.shared.u32 	%r249, [%r203];
	bra.uni 	$L__BB0_44;
$L__BB0_43:
	rem.s32 	%r204, %r67, %r82;
	shl.b32 	%r205, %r204, 2;
	add.s32 	%r206, %r7, %r205;
	ld.shared.u32 	%r249, [%r206];
$L__BB0_44:
	setp.eq.s32 	%p29, %r84, %r1;
	@%p29 bra 	$L__BB0_46;
	rem.s32 	%r207, %r67, %r82;
	shl.b32 	%r208, %r207, 7;
	add.s32 	%r209, %r21, %r208;
	ld.shared.u32 	%r250, [%r209];
	bra.uni 	$L__BB0_47;
$L__BB0_46:
	rem.s32 	%r210, %r67, %r82;
	shl.b32 	%r211, %r210, 7;
	add.s32 	%r212, %r35, %r211;
	ld.shared.u32 	%r250, [%r212];
$L__BB0_47:
	setp.eq.s32 	%p30, %r84, %r2;
	add.s32 	%r213, %r250, %r249;
	atom.shared.min.s32 	%r214, [%r8], %r213;
	bar.sync 	0;
	@%p30 bra 	$L__BB0_49;
	rem.s32 	%r215, %r60, %r82;
	shl.b32 	%r216, %r215, 2;
	add.s32 	%r217, %r9, %r216;
	ld.shared.u32 	%r251, [%r217];
	bra.uni 	$L__BB0_50;
$L__BB0_49:
	rem.s32 	%r218, %r60, %r82;
	shl.b32 	%r219, %r218, 2;
	add.s32 	%r220, %r7, %r219;
	ld.shared.u32 	%r251, [%r220];
$L__BB0_50:
	setp.eq.s32 	%p31, %r84, %r1;
	@%p31 bra 	$L__BB0_52;
	rem.s32 	%r221, %r60, %r82;
	shl.b32 	%r222, %r221, 7;
	add.s32 	%r223, %r21, %r222;
	ld.shared.u32 	%r252, [%r223];
	bra.uni 	$L__BB0_53;
$L__BB0_52:
	rem.s32 	%r224, %r60, %r82;
	shl.b32 	%r225, %r224, 7;
	add.s32 	%r226, %r35, %r225;
	ld.shared.u32 	%r252, [%r226];
$L__BB0_53:
	add.s32 	%r227, %r252, %r251;
	atom.shared.min.s32 	%r228, [%r8], %r227;
	bar.sync 	0;
	add.s32 	%r244, %r244, 4;
	add.s32 	%r243, %r243, 4;
	setp.ne.s32 	%p32, %r244, 0;
	@%p32 bra 	$L__BB0_29;
$L__BB0_54:
	ld.shared.u32 	%r229, [%r8];
	ld.global.u64 	%rd28, [%rd2];
	add.s64 	%rd30, %rd28, %rd6;
	st.u32 	[%rd30], %r229;
	bar.sync 	0;
$L__BB0_55:
	ret;

}


// ===== COMPILED SASS (sm_100) =====

	.target	sm_100

	.elftype	@"ET_EXEC"


//--------------------- .note.nv.tkinfo           --------------------------
	.section	.note.nv.tkinfo,"",@"SHT_NOTE"
	.sectionflags	@"SHF_NOTE_NV_TKINFO"
	.tkinfo
        /*0018*/ 	.word	0x00000002
        /*0030*/ 	.string	""
        /*0030*/ 	.string	"ptxas"
        /*0030*/ 	.string	"Cuda compilation tools, release 13.0, V13.0.88"
        /*0030*/ 	.string	"Build cuda_13.0.r13.0/compiler.36424714_0"
        /*0030*/ 	.string	"-arch sm_100 -m 64 "



//--------------------- .note.nv.cuinfo           --------------------------
	.section	.note.nv.cuinfo,"",@"SHT_NOTE"
	.sectionflags	@"SHF_NOTE_NV_CUINFO"
        /*0018*/ 	.short	0x0002
        /*001a*/ 	.short	0x0064
        /*001c*/ 	.short	0x0082
	.zero		2


//--------------------- .nv.info                  --------------------------
	.section	.nv.info,"",@"SHT_CUDA_INFO"
	.align	4


	//----- nvinfo : EIATTR_REGCOUNT
	.align		4
        /*0000*/ 	.byte	0x04, 0x2f
        /*0002*/ 	.short	(.L_1 - .L_0)
	.align		4
.L_0:
        /*0004*/ 	.word	index@(_Z3caliiPPiiiiii)
        /*0008*/ 	.word	0x0000001f


	//----- nvinfo : EIATTR_FRAME_SIZE
	.align		4
.L_1:
        /*000c*/ 	.byte	0x04, 0x11
        /*000e*/ 	.short	(.L_3 - .L_2)
	.align		4
.L_2:
        /*0010*/ 	.word	index@(_Z3caliiPPiiiiii)
        /*0014*/ 	.word	0x00000000


	//----- nvinfo : EIATTR_MIN_STACK_SIZE
	.align		4
.L_3:
        /*0018*/ 	.byte	0x04, 0x12
        /*001a*/ 	.short	(.L_5 - .L_4)
	.align		4
.L_4:
        /*001c*/ 	.word	index@(_Z3caliiPPiiiiii)
        /*0020*/ 	.word	0x00000000
.L_5:


//--------------------- .nv.compat                --------------------------
	.section	.nv.compat,"",@"SHT_CUDA_COMPAT_INFO"
	.align	4
        /*0000*/ 	.byte	0x02, 0x09, 0x00, 0x00, 0x02, 0x02, 0x01, 0x00, 0x02, 0x05, 0x05, 0x00, 0x03, 0x07, 0x01, 0x01
        /*0010*/ 	.byte	0x02, 0x03, 0x00, 0x00, 0x02, 0x06, 0x01, 0x00, 0x04, 0x0b, 0x08, 0x00, 0x09, 0x00, 0x00, 0x00
        /*0020*/ 	.byte	0x00, 0x00, 0x00, 0x00


//--------------------- .nv.info._Z3caliiPPiiiiii --------------------------
	.section	.nv.info._Z3caliiPPiiiiii,"",@"SHT_CUDA_INFO"
	.sectionflags	@""
	.align	4


	//----- nvinfo : EIATTR_CUDA_API_VERSION
	.align		4
        /*0000*/ 	.byte	0x04, 0x37
        /*0002*/ 	.short	(.L_7 - .L_6)
.L_6:
        /*0004*/ 	.word	0x00000082


	//----- nvinfo : EIATTR_KPARAM_INFO
	.align		4
.L_7:
        /*0008*/ 	.byte	0x04, 0x17
        /*000a*/ 	.short	(.L_9 - .L_8)
.L_8:
        /*000c*/ 	.word	0x00000000
        /*0010*/ 	.short	0x0007
        /*0012*/ 	.short	0x0020
        /*0014*/ 	.byte	0x00, 0xf0, 0x11, 0x00


	//----- nvinfo : EIATTR_KPARAM_INFO
	.align		4
.L_9:
        /*0018*/ 	.byte	0x04, 0x17
        /*001a*/ 	.short	(.L_11 - .L_10)
.L_10:
        /*001c*/ 	.word	0x00000000
        /*0020*/ 	.short	0x0006
        /*0022*/ 	.short	0x001c
        /*0024*/ 	.byte	0x00, 0xf0, 0x11, 0x00


	//----- nvinfo : EIATTR_KPARAM_INFO
	.align		4
.L_11:
        /*0028*/ 	.byte	0x04, 0x17
        /*002a*/ 	.short	(.L_13 - .L_12)
.L_12:
        /*002c*/ 	.word	0x00000000
        /*0030*/ 	.short	0x0005
        /*0032*/ 	.short	0x0018
        /*0034*/ 	.byte	0x00, 0xf0, 0x11, 0x00


	//----- nvinfo : EIATTR_KPARAM_INFO
	.align		4
.L_13:
        /*0038*/ 	.byte	0x04, 0x17
        /*003a*/ 	.short	(.L_15 - .L_14)
.L_14:
        /*003c*/ 	.word	0x00000000
        /*0040*/ 	.short	0x0004
        /*0042*/ 	.short	0x0014
        /*0044*/ 	.byte	0x00, 0xf0, 0x11, 0x00


	//----- nvinfo : EIATTR_KPARAM_INFO
	.align		4
.L_15:
        /*0048*/ 	.byte	0x04, 0x17
        /*004a*/ 	.short	(.L_17 - .L_16)
.L_16:
        /*004c*/ 	.word	0x00000000
        /*0050*/ 	.short	0x0003
        /*0052*/ 	.short	0x0010
        /*0054*/ 	.byte	0x00, 0xf0, 0x11, 0x00


	//----- nvinfo : EIATTR_KPARAM_INFO
	.align		4
.L_17:
        /*0058*/ 	.byte	0x04, 0x17
        /*005a*/ 	.short	(.L_19 - .L_18)
.L_18:
        /*005c*/ 	.word	0x00000000
        /*0060*/ 	.short	0x0002
        /*0062*/ 	.short	0x0008
        /*0064*/ 	.byte	0x00, 0xf5, 0x21, 0x00


	//----- nvinfo : EIATTR_KPARAM_INFO
	.align		4
.L_19:
        /*0068*/ 	.byte	0x04, 0x17
        /*006a*/ 	.short	(.L_21 - .L_20)
.L_20:
        /*006c*/ 	.word	0x00000000
        /*0070*/ 	.short	0x0001
        /*0072*/ 	.short	0x0004
        /*0074*/ 	.byte	0x00, 0xf0, 0x11, 0x00


	//----- nvinfo : EIATTR_KPARAM_INFO
	.align		4
.L_21:
        /*0078*/ 	.byte	0x04, 0x17
        /*007a*/ 	.short	(.L_23 - .L_22)
.L_22:
        /*007c*/ 	.word	0x00000000
        /*0080*/ 	.short	0x0000
        /*0082*/ 	.short	0x0000
        /*0084*/ 	.byte	0x00, 0xf0, 0x11, 0x00


	//----- nvinfo : EIATTR_SPARSE_MMA_MASK
	.align		4
.L_23:
        /*0088*/ 	.byte	0x03, 0x50
        /*008a*/ 	.short	0x0000


	//----- nvinfo : EIATTR_MAXREG_COUNT
	.align		4
        /*008c*/ 	.byte	0x03, 0x1b
        /*008e*/ 	.short	0x00ff


	//----- nvinfo : EIATTR_NUM_BARRIERS
	.align		4
        /*0090*/ 	.byte	0x02, 0x4c
        /*0092*/ 	.byte	0x01
	.zero		1


	//----- nvinfo : EIATTR_MERCURY_ISA_VERSION
	.align		4
        /*0094*/ 	.byte	0x03, 0x5f
        /*0096*/ 	.short	0x0101


	//----- nvinfo : EIATTR_VRC_CTA_INIT_COUNT
	.align		4
        /*0098*/ 	.byte	0x02, 0x4a
	.zero		1
	.zero		1


	//----- nvinfo : EIATTR_EXIT_INSTR_OFFSETS
	.align		4
        /*009c*/ 	.byte	0x04, 0x1c
        /*009e*/ 	.short	(.L_25 - .L_24)


	//   ....[0]....
.L_24:
        /*00a0*/ 	.word	0x00000090


	//   ....[1]....
        /*00a4*/ 	.word	0x00000140


	//   ....[2]....
        /*00a8*/ 	.word	0x00000190


	//   ....[3]....
        /*00ac*/ 	.word	0x00002820


	//----- nvinfo : EIATTR_CBANK_PARAM_SIZE
	.align		4
.L_25:
        /*00b0*/ 	.byte	0x03, 0x19
        /*00b2*/ 	.short	0x0024


	//----- nvinfo : EIATTR_PARAM_CBANK
	.align		4
        /*00b4*/ 	.byte	0x04, 0x0a
        /*00b6*/ 	.short	(.L_27 - .L_26)
	.align		4
.L_26:
        /*00b8*/ 	.word	index@(.nv.constant0._Z3caliiPPiiiiii)
        /*00bc*/ 	.short	0x0380
        /*00be*/ 	.short	0x0024


	//----- nvinfo : EIATTR_SW_WAR
	.align		4
.L_27:
        /*00c0*/ 	.byte	0x04, 0x36
        /*00c2*/ 	.short	(.L_29 - .L_28)
.L_28:
        /*00c4*/ 	.word	0x00000008
.L_29:


//--------------------- .nv.callgraph             --------------------------
	.section	.nv.callgraph,"",@"SHT_CUDA_CALLGRAPH"
	.align	4
	.sectionentsize	8
	.align		4
        /*0000*/ 	.word	0x00000000
	.align		4
        /*0004*/ 	.word	0xffffffff
	.align		4
        /*0008*/ 	.word	0x00000000
	.align		4
        /*000c*/ 	.word	0xfffffffe
	.align		4
        /*0010*/ 	.word	0x00000000
	.align		4
        /*0014*/ 	.word	0xfffffffd
	.align		4
        /*0018*/ 	.word	0x00000000
	.align		4
        /*001c*/ 	.word	0xfffffffc


//--------------------- .text._Z3caliiPPiiiiii    --------------------------
	.section	.text._Z3caliiPPiiiiii,"ax",@progbits
	.align	128
        .global         _Z3caliiPPiiiiii
        .type           _Z3caliiPPiiiiii,@function
        .size           _Z3caliiPPiiiiii,(.L_x_33 - _Z3caliiPPiiiiii)
        .other          _Z3caliiPPiiiiii,@"STO_CUDA_ENTRY STV_DEFAULT"
_Z3caliiPPiiiiii:
.text._Z3caliiPPiiiiii:
[----:B------:R-:W-:Y:S01]  /*0000*/  LDC R1, c[0x0][0x37c] ;  /* 0x0000df00ff017b82 */ /* 0x000fe20000000800 */
[----:B------:R-:W0:Y:S07]  /*0010*/  S2R R15, SR_TID.X ;  /* 0x00000000000f7919 */ /* 0x000e2e0000002100 */
[----:B------:R-:W0:Y:S01]  /*0020*/  S2UR UR7, SR_CTAID.X ;  /* 0x00000000000779c3 */ /* 0x000e220000002500 */
[----:B------:R-:W1:Y:S01]  /*0030*/  LDCU UR5, c[0x0][0x380] ;  /* 0x00007000ff0577ac */ /* 0x000e620008000800 */
[----:B------:R-:W2:Y:S01]  /*0040*/  LDCU UR4, c[0x0][0x394] ;  /* 0x00007280ff0477ac */ /* 0x000ea20008000800 */
[----:B-1----:R-:W-:-:S04]  /*0050*/  IMAD.U32 R22, RZ, RZ, UR5 ;  /* 0x00000005ff167e24 */ /* 0x002fc8000f8e00ff */
[C---:B--2---:R-:W-:Y:S02]  /*0060*/  IMAD R0, R22.reuse, UR4, RZ ;  /* 0x0000000416007c24 */ /* 0x044fe4000f8e02ff */
[----:B0-----:R-:W-:-:S05]  /*0070*/  IMAD R3, R22, UR7, R15 ;  /* 0x0000000716037c24 */ /* 0x001fca000f8e020f */
[----:B------:R-:W-:-:S13]  /*0080*/  ISETP.GT.AND P0, PT, R0, R3, PT ;  /* 0x000000030000720c */ /* 0x000fda0003f04270 */
[----:B------:R-:W-:Y:S05]  /*0090*/  @P0 EXIT ;  /* 0x000000000000094d */ /* 0x000fea0003800000 */
[----:B------:R-:W0:Y:S01]  /*00a0*/  S2R R9, SR_TID.Y ;  /* 0x0000000000097919 */ /* 0x000e220000002200 */
[----:B------:R-:W0:Y:S01]  /*00b0*/  S2UR UR8, SR_CTAID.Y ;  /* 0x00000000000879c3 */ /* 0x000e220000002600 */
[----:B------:R-:W1:Y:S07]  /*00c0*/  LDCU UR9, c[0x0][0x384] ;  /* 0x00007080ff0977ac */ /* 0x000e6e0008000800 */
[----:B------:R-:W2:Y:S01]  /*00d0*/  LDC.64 R4, c[0x0][0x398] ;  /* 0x0000e600ff047b82 */ /* 0x000ea20000000a00 */
[----:B0-----:R-:W-:-:S02]  /*00e0*/  IMAD R7, R22, UR8, R9 ;  /* 0x0000000816077c24 */ /* 0x001fc4000f8e0209 */
[C---:B--2---:R-:W-:Y:S02]  /*00f0*/  IMAD R2, R22.reuse, R5, RZ ;  /* 0x0000000516027224 */ /* 0x044fe400078e02ff */
[----:B------:R-:W-:-:S03]  /*0100*/  IMAD R0, R22, R4, R22 ;  /* 0x0000000416007224 */ /* 0x000fc600078e0216 */
[----:B------:R-:W-:Y:S02]  /*0110*/  ISETP.GT.AND P0, PT, R2, R7, PT ;  /* 0x000000070200720c */ /* 0x000fe40003f04270 */
[----:B-1----:R-:W-:-:S04]  /*0120*/  VIMNMX R0, PT, PT, R0, UR9, PT ;  /* 0x0000000900007c48 */ /* 0x002fc8000bfe0100 */
[----:B------:R-:W-:-:S13]  /*0130*/  ISETP.GE.OR P0, PT, R3, R0, P0 ;  /* 0x000000000300720c */ /* 0x000fda0000706670 */
[----:B------:R-:W-:Y:S05]  /*0140*/  @P0 EXIT ;  /* 0x000000000000094d */ /* 0x000fea0003800000 */
[----:B------:R-:W0:Y:S02]  /*0150*/  LDC R5, c[0x0][0x3a0] ;  /* 0x0000e800ff057b82 */ /* 0x000e240000000800 */
[----:B0-----:R-:W-:-:S05]  /*0160*/  IMAD R0, R22, R5, R22 ;  /* 0x0000000516007224 */ /* 0x001fca00078e0216 */
[----:B------:R-:W-:-:S04]  /*0170*/  VIMNMX R0, PT, PT, R0, UR9, PT ;  /* 0x0000000900007c48 */ /* 0x000fc8000bfe0100 */
[----:B------:R-:W-:-:S13]  /*0180*/  ISETP.GE.AND P0, PT, R7, R0, PT ;  /* 0x000000000700720c */ /* 0x000fda0003f06270 */
[----:B------:R-:W-:Y:S05]  /*0190*/  @P0 EXIT ;  /* 0x000000000000094d */ /* 0x000fea0003800000 */
[----:B------:R-:W0:Y:S01]  /*01a0*/  LDC.64 R10, c[0x0][0x388] ;  /* 0x0000e200ff0a7b82 */ /* 0x000e220000000a00 */
[----:B------:R-:W1:Y:S07]  /*01b0*/  LDCU.64 UR10, c[0x0][0x358] ;  /* 0x00006b00ff0a77ac */ /* 0x000e6e0008000a00 */
[----:B------:R-:W2:Y:S01]  /*01c0*/  S2UR UR5, SR_CgaCtaId ;  /* 0x00000000000579c3 */ /* 0x000ea20000008800 */
[----:B------:R-:W-:Y:S01]  /*01d0*/  UMOV UR4, 0x400 ;  /* 0x0000040000047882 */ /* 0x000fe20000000000 */
[----:B------:R-:W3:Y:S01]  /*01e0*/  LDCU UR12, c[0x0][0x390] ;  /* 0x00007200ff0c77ac */ /* 0x000ee20008000800 */
[----:B0-----:R-:W-:-:S05]  /*01f0*/  IMAD.WIDE R10, R3, 0x8, R10 ;  /* 0x00000008030a7825 */ /* 0x001fca00078e020a */
[----:B-1----:R-:W4:Y:S01]  /*0200*/  LDG.E.64 R2, desc[UR10][R10.64] ;  /* 0x0000000a0a027981 */ /* 0x002f22000c1e1b00 */
[----:B--2---:R-:W-:Y:S01]  /*0210*/  ULEA UR6, UR5, UR4, 0x18 ;  /* 0x0000000405067291 */ /* 0x004fe2000f8ec0ff */
[----:B----4-:R-:W-:-:S06]  /*0220*/  IMAD.WIDE R12, R7, 0x4, R2 ;  /* 0x00000004070c7825 */ /* 0x010fcc00078e0202 */
[----:B------:R-:W2:Y:S01]  /*0230*/  LD.E R12, desc[UR10][R12.64] ;  /* 0x0000000a0c0c7980 */ /* 0x000ea2000c101900 */
[----:B------:R-:W-:Y:S01]  /*0240*/  LEA R6, R15, UR6, 0x7 ;  /* 0x000000060f067c11 */ /* 0x000fe2000f8e38ff */
[----:B---3--:R-:W-:Y:S02]  /*0250*/  UISETP.NE.AND UP0, UPT, UR8, UR12, UPT ;  /* 0x0000000c0800728c */ /* 0x008fe4000bf05270 */
[----:B------:R-:W-:Y:S02]  /*0260*/  UIADD3 UR4, UPT, UPT, UR4, 0x1000, URZ ;  /* 0x0000100004047890 */ /* 0x000fe4000fffe0ff */
[----:B------:R-:W-:Y:S02]  /*0270*/  IMAD R5, R9, 0x4, R6 ;  /* 0x0000000409057824 */ /* 0x000fe400078e0206 */
[----:B------:R-:W-:-:S06]  /*0280*/  ULEA UR4, UR5, UR4, 0x18 ;  /* 0x0000000405047291 */ /* 0x000fcc000f8ec0ff */
[----:B------:R-:W-:Y:S01]  /*0290*/  LEA R4, R15, UR4, 0x7 ;  /* 0x000000040f047c11 */ /* 0x000fe2000f8e38ff */
[----:B--2---:R0:W-:Y:S01]  /*02a0*/  STS [R5], R12 ;  /* 0x0000000c05007388 */ /* 0x0041e20000000800 */
[----:B------:R-:W-:Y:S05]  /*02b0*/  BRA.U !UP0, `(.L_x_0) ;  /* 0x0000000908087547 */ /* 0x000fea000b800000 */
[----:B------:R-:W-:-:S05]  /*02c0*/  IMAD R17, R22, UR12, RZ ;  /* 0x0000000c16117c24 */ /* 0x000fca000f8e02ff */
[----:B------:R-:W-:-:S04]  /*02d0*/  VIADDMNMX R0, R17, R22, UR9, PT ;  /* 0x0000000911007e46 */ /* 0x000fc8000b800116 */
[----:B------:R-:W-:-:S13]  /*02e0*/  ISETP.GE.AND P0, PT, R17, R0, PT ;  /* 0x000000001100720c */ /* 0x000fda0003f06270 */
[----:B------:R-:W-:Y:S05]  /*02f0*/  @P0 BRA `(.L_x_0) ;  /* 0x0000000400f80947 */ /* 0x000fea0003800000 */
[----:B------:R-:W-:Y:S01]  /*0300*/  IMAD.IADD R8, R0, 0x1, -R17 ;  /* 0x0000000100087824 */ /* 0x000fe200078e0a11 */
[----:B0-----:R-:W-:-:S04]  /*0310*/  IADD3 R12, PT, PT, R17, -R0, RZ ;  /* 0x80000000110c7210 */ /* 0x001fc80007ffe0ff */
[----:B------:R-:W-:Y:S02]  /*0320*/  LOP3.LUT P1, R18, R8, 0x3, RZ, 0xc0, !PT ;  /* 0x0000000308127812 */ /* 0x000fe4000782c0ff */
[----:B------:R-:W-:-:S11]  /*0330*/  ISETP.GT.U32.AND P0, PT, R12, -0x4, PT ;  /* 0xfffffffc0c00780c */ /* 0x000fd60003f04070 */
[----:B------:R-:W-:Y:S05]  /*0340*/  @!P1 BRA `(.L_x_1) ;  /* 0x0000000000889947 */ /* 0x000fea0003800000 */
[----:B------:R-:W-:Y:S01]  /*0350*/  IABS R8, R22 ;  /* 0x0000001600087213 */ /* 0x000fe20000000000 */
[----:B------:R-:W0:Y:S01]  /*0360*/  LDC R14, c[0x0][0x380] ;  /* 0x0000e000ff0e7b82 */ /* 0x000e220000000800 */
[----:B------:R-:W-:Y:S02]  /*0370*/  ISETP.NE.AND P1, PT, R22, RZ, PT ;  /* 0x000000ff1600720c */ /* 0x000fe40003f25270 */
[----:B------:R-:W1:Y:S01]  /*0380*/  I2F.RP R16, R8 ;  /* 0x0000000800107306 */ /* 0x000e620000209400 */
[----:B------:R-:W-:-:S07]  /*0390*/  IADD3 R18, PT, PT, -R18, RZ, RZ ;  /* 0x000000ff12127210 */ /* 0x000fce0007ffe1ff */
[----:B-1----:R-:W1:Y:S02]  /*03a0*/  MUFU.RCP R16, R16 ;  /* 0x0000001000107308 */ /* 0x002e640000001000 */
[----:B-1----:R-:W-:Y:S01]  /*03b0*/  VIADD R12, R16, 0xffffffe ;  /* 0x0ffffffe100c7836 */ /* 0x002fe20000000000 */
[----:B------:R-:W-:-:S05]  /*03c0*/  LOP3.LUT R16, RZ, R22, RZ, 0x33, !PT ;  /* 0x00000016ff107212 */ /* 0x000fca00078e33ff */
[----:B------:R1:W2:Y:S02]  /*03d0*/  F2I.FTZ.U32.TRUNC.NTZ R13, R12 ;  /* 0x0000000c000d7305 */ /* 0x0002a4000021f000 */
[----:B-1----:R-:W-:Y:S02]  /*03e0*/  IMAD.MOV.U32 R12, RZ, RZ, RZ ;  /* 0x000000ffff0c7224 */ /* 0x002fe400078e00ff */
[----:B--2---:R-:W-:-:S04]  /*03f0*/  IMAD.MOV R15, RZ, RZ, -R13 ;  /* 0x000000ffff0f7224 */ /* 0x004fc800078e0a0d */
[----:B------:R-:W-:-:S04]  /*0400*/  IMAD R15, R15, R8, RZ ;  /* 0x000000080f0f7224 */ /* 0x000fc800078e02ff */
[----:B0-----:R-:W-:-:S07]  /*0410*/  IMAD.HI.U32 R15, R13, R15, R12 ;  /* 0x0000000f0d0f7227 */ /* 0x001fce00078e000c */
.L_x_2:
[----:B0-----:R-:W-:-:S06]  /*0420*/  IMAD.WIDE R12, R17, 0x4, R2 ;  /* 0x00000004110c7825 */ /* 0x001fcc00078e0202 */
[----:B------:R-:W2:Y:S01]  /*0430*/  LD.E R12, desc[UR10][R12.64] ;  /* 0x0000000a0c0c7980 */ /* 0x000ea2000c101900 */
[----:B------:R-:W-:Y:S01]  /*0440*/  IABS R20, R17 ;  /* 0x0000001100147213 */ /* 0x000fe20000000000 */
[----:B------:R-:W-:Y:S01]  /*0450*/  IMAD.MOV.U32 R22, RZ, RZ, R14 ;  /* 0x000000ffff167224 */ /* 0x000fe200078e000e */
[C---:B------:R-:W-:Y:S01]  /*0460*/  ISETP.GE.AND P3, PT, R17.reuse, RZ, PT ;  /* 0x000000ff1100720c */ /* 0x040fe20003f66270 */
[----:B------:R-:W-:Y:S01]  /*0470*/  VIADD R18, R18, 0x1 ;  /* 0x0000000112127836 */ /* 0x000fe20000000000 */
[----:B------:R-:W-:Y:S01]  /*0480*/  IADD3 R17, PT, PT, R17, 0x1, RZ ;  /* 0x0000000111117810 */ /* 0x000fe20007ffe0ff */
[----:B------:R-:W-:Y:S01]  /*0490*/  IMAD.HI.U32 R19, R15, R20, RZ ;  /* 0x000000140f137227 */ /* 0x000fe200078e00ff */
[----:B------:R-:W-:-:S03]  /*04a0*/  IABS R24, R22 ;  /* 0x0000001600187213 */ /* 0x000fc60000000000 */
[----:B------:R-:W-:-:S04]  /*04b0*/  IMAD.MOV R19, RZ, RZ, -R19 ;  /* 0x000000ffff137224 */ /* 0x000fc800078e0a13 */
[----:B------:R-:W-:-:S05]  /*04c0*/  IMAD R19, R24, R19, R20 ;  /* 0x0000001318137224 */ /* 0x000fca00078e0214 */
[----:B------:R-:W-:-:S13]  /*04d0*/  ISETP.GT.U32.AND P2, PT, R8, R19, PT ;  /* 0x000000130800720c */ /* 0x000fda0003f44070 */
[----:B------:R-:W-:-:S05]  /*04e0*/  @!P2 IMAD.IADD R19, R19, 0x1, -R24 ;  /* 0x000000011313a824 */ /* 0x000fca00078e0a18 */
[----:B------:R-:W-:-:S13]  /*04f0*/  ISETP.GT.U32.AND P2, PT, R8, R19, PT ;  /* 0x000000130800720c */ /* 0x000fda0003f44070 */
[----:B------:R-:W-:Y:S02]  /*0500*/  @!P2 IADD3 R19, PT, PT, R19, -R24, RZ ;  /* 0x800000181313a210 */ /* 0x000fe40007ffe0ff */
[----:B------:R-:W-:-:S03]  /*0510*/  ISETP.NE.AND P2, PT, R18, RZ, PT ;  /* 0x000000ff1200720c */ /* 0x000fc60003f45270 */
[----:B------:R-:W-:-:S05]  /*0520*/  @!P3 IMAD.MOV R19, RZ, RZ, -R19 ;  /* 0x000000ffff13b224 */ /* 0x000fca00078e0a13 */
[----:B------:R-:W-:-:S05]  /*0530*/  SEL R19, R16, R19, !P1 ;  /* 0x0000001310137207 */ /* 0x000fca0004800000 */
[----:B------:R-:W-:-:S05]  /*0540*/  IMAD R19, R19, 0x4, R4 ;  /* 0x0000000413137824 */ /* 0x000fca00078e0204 */
[----:B--2---:R0:W-:Y:S01]  /*0550*/  STS [R19], R12 ;  /* 0x0000000c13007388 */ /* 0x0041e20000000800 */
[----:B------:R-:W-:Y:S05]  /*0560*/  @P2 BRA `(.L_x_2) ;  /* 0xfffffffc00ac2947 */ /* 0x000fea000383ffff */
.L_x_1:
[----:B------:R-:W-:Y:S05]  /*0570*/  @P0 BRA `(.L_x_0) ;  /* 0x0000000400580947 */ /* 0x000fea0003800000 */
[----:B------:R-:W-:Y:S02]  /*0580*/  IABS R14, R22 ;  /* 0x00000016000e7213 */ /* 0x000fe40000000000 */
[----:B------:R-:W1:Y:S02]  /*0590*/  LDC R22, c[0x0][0x380] ;  /* 0x0000e000ff167b82 */ /* 0x000e640000000800 */
[----:B------:R-:W2:Y:S08]  /*05a0*/  I2F.RP R8, R14 ;  /* 0x0000000e00087306 */ /* 0x000eb00000209400 */
[----:B--2---:R-:W0:Y:S02]  /*05b0*/  MUFU.RCP R8, R8 ;  /* 0x0000000800087308 */ /* 0x004e240000001000 */
[----:B0-----:R-:W-:-:S06]  /*05c0*/  VIADD R12, R8, 0xffffffe ;  /* 0x0ffffffe080c7836 */ /* 0x001fcc0000000000 */
[----:B------:R0:W2:Y:S02]  /*05d0*/  F2I.FTZ.U32.TRUNC.NTZ R13, R12 ;  /* 0x0000000c000d7305 */ /* 0x0000a4000021f000 */
[----:B0-----:R-:W-:Y:S02]  /*05e0*/  IMAD.MOV.U32 R12, RZ, RZ, RZ ;  /* 0x000000ffff0c7224 */ /* 0x001fe400078e00ff */
[----:B--2---:R-:W-:-:S04]  /*05f0*/  IMAD.MOV R15, RZ, RZ, -R13 ;  /* 0x000000ffff0f7224 */ /* 0x004fc800078e0a0d */
[----:B------:R-:W-:-:S04]  /*0600*/  IMAD R15, R15, R14, RZ ;  /* 0x0000000e0f0f7224 */ /* 0x000fc800078e02ff */
[----:B-1----:R-:W-:-:S07]  /*0610*/  IMAD.HI.U32 R15, R13, R15, R12 ;  /* 0x0000000f0d0f7227 */ /* 0x002fce00078e000c */
.L_x_3:
[----:B-1----:R-:W-:-:S05]  /*0620*/  IMAD.WIDE R12, R17, 0x4, R2 ;  /* 0x00000004110c7825 */ /* 0x002fca00078e0202 */
[----:B------:R-:W2:Y:S01]  /*0630*/  LD.E R21, desc[UR10][R12.64] ;  /* 0x0000000a0c157980 */ /* 0x000ea2000c101900 */
[----:B------:R-:W-:Y:S02]  /*0640*/  IABS R16, R17 ;  /* 0x0000001100107213 */ /* 0x000fe40000000000 */
[----:B------:R-:W-:Y:S02]  /*0650*/  IABS R8, R22 ;  /* 0x0000001600087213 */ /* 0x000fe40000000000 */
[----:B------:R-:W-:Y:S01]  /*0660*/  ISETP.GE.AND P1, PT, R17, RZ, PT ;  /* 0x000000ff1100720c */ /* 0x000fe20003f26270 */
[----:B------:R-:W-:-:S05]  /*0670*/  IMAD.HI.U32 R15, R15, R16, RZ ;  /* 0x000000100f0f7227 */ /* 0x000fca00078e00ff */
[----:B------:R-:W-:-:S05]  /*0680*/  IADD3 R15, PT, PT, -R15, RZ, RZ ;  /* 0x000000ff0f0f7210 */ /* 0x000fca0007ffe1ff */
[----:B------:R-:W-:Y:S01]  /*0690*/  IMAD R15, R8, R15, R16 ;  /* 0x0000000f080f7224 */ /* 0x000fe200078e0210 */
[----:B------:R-:W-:-:S04]  /*06a0*/  LOP3.LUT R16, RZ, R22, RZ, 0x33, !PT ;  /* 0x00000016ff107212 */ /* 0x000fc800078e33ff */
[----:B------:R-:W-:-:S13]  /*06b0*/  ISETP.GT.U32.AND P0, PT, R14, R15, PT ;  /* 0x0000000f0e00720c */ /* 0x000fda0003f04070 */
[----:B------:R-:W-:-:S05]  /*06c0*/  @!P0 IMAD.IADD R15, R15, 0x1, -R8 ;  /* 0x000000010f0f8824 */ /* 0x000fca00078e0a08 */
[----:B------:R-:W-:-:S13]  /*06d0*/  ISETP.GT.U32.AND P0, PT, R14, R15, PT ;  /* 0x0000000f0e00720c */ /* 0x000fda0003f04070 */
[----:B------:R-:W-:Y:S01]  /*06e0*/  @!P0 IMAD.IADD R15, R15, 0x1, -R8 ;  /* 0x000000010f0f8824 */ /* 0x000fe200078e0a08 */
[----:B------:R-:W-:-:S03]  /*06f0*/  ISETP.NE.AND P0, PT, R22, RZ, PT ;  /* 0x000000ff1600720c */ /* 0x000fc60003f05270 */
[----:B------:R-:W-:-:S05]  /*0700*/  @!P1 IMAD.MOV R15, RZ, RZ, -R15 ;  /* 0x000000ffff0f9224 */ /* 0x000fca00078e0a0f */
[----:B------:R-:W-:-:S04]  /*0710*/  SEL R15, R16, R15, !P0 ;  /* 0x0000000f100f7207 */ /* 0x000fc80004000000 */
[----:B------:R-:W-:Y:S01]  /*0720*/  LEA R20, R15, R4, 0x2 ;  /* 0x000000040f147211 */ /* 0x000fe200078e10ff */
[----:B------:R-:W0:Y:S08]  /*0730*/  I2F.RP R23, R8 ;  /* 0x0000000800177306 */ /* 0x000e300000209400 */
[----:B0-----:R-:W0:Y:S01]  /*0740*/  MUFU.RCP R23, R23 ;  /* 0x0000001700177308 */ /* 0x001e220000001000 */
[----:B--2---:R1:W-:Y:S04]  /*0750*/  STS [R20], R21 ;  /* 0x0000001514007388 */ /* 0x0043e80000000800 */
[----:B------:R-:W2:Y:S01]  /*0760*/  LD.E R18, desc[UR10][R12.64+0x4] ;  /* 0x0000040a0c127980 */ /* 0x000ea2000c101900 */
[----:B0-----:R-:W-:-:S02]  /*0770*/  VIADD R24, R23, 0xffffffe ;  /* 0x0ffffffe17187836 */ /* 0x001fc40000000000 */
[----:B------:R-:W-:Y:S02]  /*0780*/  HFMA2 R14, -RZ, RZ, 0, 0 ;  /* 0x00000000ff0e7431 */ /* 0x000fe400000001ff */
[----:B------:R-:W-:Y:S01]  /*0790*/  VIADD R19, R17, 0x1 ;  /* 0x0000000111137836 */ /* 0x000fe20000000000 */
[----:B------:R-:W0:Y:S04]  /*07a0*/  F2I.FTZ.U32.TRUNC.NTZ R15, R24 ;  /* 0x00000018000f7305 */ /* 0x000e28000021f000 */
[----:B------:R-:W-:Y:S02]  /*07b0*/  IABS R26, R19 ;  /* 0x00000013001a7213 */ /* 0x000fe40000000000 */
[----:B------:R-:W-:-:S03]  /*07c0*/  ISETP.GE.AND P2, PT, R19, RZ, PT ;  /* 0x000000ff1300720c */ /* 0x000fc60003f46270 */
[----:B-1----:R-:W-:Y:S02]  /*07d0*/  IMAD.MOV.U32 R21, RZ, RZ, R26 ;  /* 0x000000ffff157224 */ /* 0x002fe400078e001a */
[----:B0-----:R-:W-:-:S04]  /*07e0*/  IMAD.MOV R25, RZ, RZ, -R15 ;  /* 0x000000ffff197224 */ /* 0x001fc800078e0a0f */
[----:B------:R-:W-:-:S04]  /*07f0*/  IMAD R25, R25, R8, RZ ;  /* 0x0000000819197224 */ /* 0x000fc800078e02ff */
[----:B------:R-:W-:-:S06]  /*0800*/  IMAD.HI.U32 R15, R15, R25, R14 ;  /* 0x000000190f0f7227 */ /* 0x000fcc00078e000e */
[----:B------:R-:W-:-:S04]  /*0810*/  IMAD.HI.U32 R14, R15, R21, RZ ;  /* 0x000000150f0e7227 */ /* 0x000fc800078e00ff */
[----:B------:R-:W-:-:S04]  /*0820*/  IMAD.MOV R14, RZ, RZ, -R14 ;  /* 0x000000ffff0e7224 */ /* 0x000fc800078e0a0e */
[----:B------:R-:W-:Y:S02]  /*0830*/  IMAD R21, R8, R14, R21 ;  /* 0x0000000e08157224 */ /* 0x000fe400078e0215 */
[----:B------:R-:W-:-:S05]  /*0840*/  IMAD.MOV.U32 R14, RZ, RZ, R8 ;  /* 0x000000ffff0e7224 */ /* 0x000fca00078e0008 */
[----:B------:R-:W-:-:S13]  /*0850*/  ISETP.GT.U32.AND P1, PT, R14, R21, PT ;  /* 0x000000150e00720c */ /* 0x000fda0003f24070 */
[----:B------:R-:W-:-:S04]  /*0860*/  @!P1 IADD3 R21, PT, PT, R21, -R8, RZ ;  /* 0x8000000815159210 */ /* 0x000fc80007ffe0ff */
[----:B------:R-:W-:-:S13]  /*0870*/  ISETP.GT.U32.AND P1, PT, R14, R21, PT ;  /* 0x000000150e00720c */ /* 0x000fda0003f24070 */
[----:B------:R-:W-:-:S04]  /*0880*/  @!P1 IMAD.IADD R21, R21, 0x1, -R8 ;  /* 0x0000000115159824 */ /* 0x000fc800078e0a08 */
[----:B------:R-:W-:-:S05]  /*0890*/  @!P2 IMAD.MOV R21, RZ, RZ, -R21 ;  /* 0x000000ffff15a224 */ /* 0x000fca00078e0a15 */
[----:B------:R-:W-:-:S05]  /*08a0*/  SEL R21, R16, R21, !P0 ;  /* 0x0000001510157207 */ /* 0x000fca0004000000 */
[----:B------:R-:W-:-:S05]  /*08b0*/  IMAD R21, R21, 0x4, R4 ;  /* 0x0000000415157824 */ /* 0x000fca00078e0204 */
[----:B--2---:R0:W-:Y:S04]  /*08c0*/  STS [R21], R18 ;  /* 0x0000001215007388 */ /* 0x0041e80000000800 */
[----:B------:R-:W2:Y:S01]  /*08d0*/  LD.E R24, desc[UR10][R12.64+0x8] ;  /* 0x0000080a0c187980 */ /* 0x000ea2000c101900 */
[----:B------:R-:W-:-:S04]  /*08e0*/  IADD3 R19, PT, PT, R17, 0x2, RZ ;  /* 0x0000000211137810 */ /* 0x000fc80007ffe0ff */
[----:B------:R-:W-:Y:S02]  /*08f0*/  IABS R23, R19 ;  /* 0x0000001300177213 */ /* 0x000fe40000000000 */
[----:B------:R-:W-:-:S03]  /*0900*/  ISETP.GE.AND P2, PT, R19, RZ, PT ;  /* 0x000000ff1300720c */ /* 0x000fc60003f46270 */
[----:B------:R-:W-:-:S04]  /*0910*/  IMAD.HI.U32 R20, R15, R23, RZ ;  /* 0x000000170f147227 */ /* 0x000fc800078e00ff */
[----:B------:R-:W-:-:S04]  /*0920*/  IMAD.MOV R20, RZ, RZ, -R20 ;  /* 0x000000ffff147224 */ /* 0x000fc800078e0a14 */
[----:B------:R-:W-:-:S05]  /*0930*/  IMAD R23, R8, R20, R23 ;  /* 0x0000001408177224 */ /* 0x000fca00078e0217 */
[----:B------:R-:W-:-:S13]  /*0940*/  ISETP.GT.U32.AND P1, PT, R14, R23, PT ;  /* 0x000000170e00720c */ /* 0x000fda0003f24070 */
[----:B------:R-:W-:-:S05]  /*0950*/  @!P1 IMAD.IADD R23, R23, 0x1, -R8 ;  /* 0x0000000117179824 */ /* 0x000fca00078e0a08 */
[----:B------:R-:W-:-:S13]  /*0960*/  ISETP.GT.U32.AND P1, PT, R14, R23, PT ;  /* 0x000000170e00720c */ /* 0x000fda0003f24070 */
[----:B------:R-:W-:-:S05]  /*0970*/  @!P1 IMAD.IADD R23, R23, 0x1, -R8 ;  /* 0x0000000117179824 */ /* 0x000fca00078e0a08 */
[----:B------:R-:W-:-:S04]  /*0980*/  @!P2 IADD3 R23, PT, PT, -R23, RZ, RZ ;  /* 0x000000ff1717a210 */ /* 0x000fc80007ffe1ff */
[----:B------:R-:W-:-:S05]  /*0990*/  SEL R23, R16, R23, !P0 ;  /* 0x0000001710177207 */ /* 0x000fca0004000000 */
[----:B------:R-:W-:Y:S02]  /*09a0*/  IMAD R23, R23, 0x4, R4 ;  /* 0x0000000417177824 */ /* 0x000fe400078e0204 */
[----:B0-----:R-:W-:-:S03]  /*09b0*/  VIADD R18, R17, 0x3 ;  /* 0x0000000311127836 */ /* 0x001fc60000000000 */
[----:B--2---:R1:W-:Y:S04]  /*09c0*/  STS [R23], R24 ;  /* 0x0000001817007388 */ /* 0x0043e80000000800 */
[----:B------:R-:W2:Y:S01]  /*09d0*/  LD.E R12, desc[UR10][R12.64+0xc] ;  /* 0x00000c0a0c0c7980 */ /* 0x000ea2000c101900 */
[----:B------:R-:W-:Y:S02]  /*09e0*/  IABS R20, R18 ;  /* 0x0000001200147213 */ /* 0x000fe40000000000 */
[----:B------:R-:W-:Y:S02]  /*09f0*/  ISETP.GE.AND P2, PT, R18, RZ, PT ;  /* 0x000000ff1200720c */ /* 0x000fe40003f46270 */
[----:B------:R-:W-:Y:S01]  /*0a00*/  IADD3 R17, PT, PT, R17, 0x4, RZ ;  /* 0x0000000411117810 */ /* 0x000fe20007ffe0ff */
[----:B------:R-:W-:-:S04]  /*0a10*/  IMAD.HI.U32 R19, R15, R20, RZ ;  /* 0x000000140f137227 */ /* 0x000fc800078e00ff */
[----:B------:R-:W-:-:S04]  /*0a20*/  IMAD.MOV R19, RZ, RZ, -R19 ;  /* 0x000000ffff137224 */ /* 0x000fc800078e0a13 */
[----:B------:R-:W-:-:S05]  /*0a30*/  IMAD R19, R8, R19, R20 ;  /* 0x0000001308137224 */ /* 0x000fca00078e0214 */
[----:B------:R-:W-:-:S13]  /*0a40*/  ISETP.GT.U32.AND P1, PT, R14, R19, PT ;  /* 0x000000130e00720c */ /* 0x000fda0003f24070 */
[----:B------:R-:W-:-:S04]  /*0a50*/  @!P1 IADD3 R19, PT, PT, R19, -R8, RZ ;  /* 0x8000000813139210 */ /* 0x000fc80007ffe0ff */
[----:B------:R-:W-:-:S13]  /*0a60*/  ISETP.GT.U32.AND P1, PT, R14, R19, PT ;  /* 0x000000130e00720c */ /* 0x000fda0003f24070 */
[----:B------:R-:W-:-:S04]  /*0a70*/  @!P1 IMAD.IADD R19, R19, 0x1, -R8 ;  /* 0x0000000113139824 */ /* 0x000fc800078e0a08 */
[----:B------:R-:W-:-:S05]  /*0a80*/  @!P2 IMAD.MOV R19, RZ, RZ, -R19 ;  /* 0x000000ffff13a224 */ /* 0x000fca00078e0a13 */
[----:B------:R-:W-:Y:S02]  /*0a90*/  SEL R19, R16, R19, !P0 ;  /* 0x0000001310137207 */ /* 0x000fe40004000000 */
[----:B------:R-:W-:-:S03]  /*0aa0*/  ISETP.NE.AND P0, PT, R17, R0, PT ;  /* 0x000000001100720c */ /* 0x000fc60003f05270 */
[----:B------:R-:W-:-:S05]  /*0ab0*/  IMAD R19, R19, 0x4, R4 ;  /* 0x0000000413137824 */ /* 0x000fca00078e0204 */
[----:B--2---:R1:W-:Y:S05]  /*0ac0*/  STS [R19], R12 ;  /* 0x0000000c13007388 */ /* 0x0043ea0000000800 */
[----:B------:R-:W-:Y:S05]  /*0ad0*/  @P0 BRA `(.L_x_3) ;  /* 0xfffffff800d00947 */ /* 0x000fea000383ffff */
.L_x_0:
[----:B------:R-:W2:Y:S01]  /*0ae0*/  S2UR UR5, SR_CgaCtaId ;  /* 0x00000000000579c3 */ /* 0x000ea20000008800 */
[----:B------:R-:W3:Y:S01]  /*0af0*/  LDCU UR9, c[0x0][0x390] ;  /* 0x00007200ff0977ac */ /* 0x000ee20008000800 */
[----:B------:R-:W-:Y:S02]  /*0b00*/  UMOV UR4, 0x400 ;  /* 0x0000040000047882 */ /* 0x000fe40000000000 */
[----:B------:R-:W-:Y:S02]  /*0b10*/  UIADD3 UR4, UPT, UPT, UR4, 0x2000, URZ ;  /* 0x0000200004047890 */ /* 0x000fe4000fffe0ff */
[----:B---3--:R-:W-:Y:S02]  /*0b20*/  UISETP.NE.AND UP0, UPT, UR7, UR9, UPT ;  /* 0x000000090700728c */ /* 0x008fe4000bf05270 */
[----:B--2---:R-:W-:-:S06]  /*0b30*/  ULEA UR4, UR5, UR4, 0x18 ;  /* 0x0000000405047291 */ /* 0x004fcc000f8ec0ff */
[----:B------:R-:W-:Y:S01]  /*0b40*/  LEA R2, R9, UR4, 0x2 ;  /* 0x0000000409027c11 */ /* 0x000fe2000f8e10ff */
[----:B------:R-:W-:Y:S06]  /*0b50*/  BRA.U !UP0, `(.L_x_4) ;  /* 0x0000000908387547 */ /* 0x000fec000b800000 */
[----:B------:R-:W2:Y:S01]  /*0b60*/  LDCU UR4, c[0x0][0x384] ;  /* 0x00007080ff0477ac */ /* 0x000ea20008000800 */
[----:B------:R-:W-:-:S05]  /*0b70*/  IMAD R0, R22, UR9, RZ ;  /* 0x0000000916007c24 */ /* 0x000fca000f8e02ff */
[----:B--2---:R-:W-:-:S04]  /*0b80*/  VIADDMNMX R3, R0, R22, UR4, PT ;  /* 0x0000000400037e46 */ /* 0x004fc8000b800116 */
[----:B------:R-:W-:-:S13]  /*0b90*/  ISETP.GE.AND P0, PT, R0, R3, PT ;  /* 0x000000030000720c */ /* 0x000fda0003f06270 */
[----:B------:R-:W-:Y:S05]  /*0ba0*/  @P0 BRA `(.L_x_4) ;  /* 0x0000000800240947 */ /* 0x000fea0003800000 */
[----:B------:R-:W-:Y:S02]  /*0bb0*/  IMAD.IADD R8, R3, 0x1, -R0 ;  /* 0x0000000103087824 */ /* 0x000fe400078e0a00 */
[----:B01----:R-:W-:-:S03]  /*0bc0*/  IMAD.IADD R12, R0, 0x1, -R3 ;  /* 0x00000001000c7824 */ /* 0x003fc600078e0a03 */
[----:B------:R-:W-:Y:S02]  /*0bd0*/  LOP3.LUT P1, R14, R8, 0x3, RZ, 0xc0, !PT ;  /* 0x00000003080e7812 */ /* 0x000fe4000782c0ff */
[----:B------:R-:W-:-:S11]  /*0be0*/  ISETP.GT.U32.AND P0, PT, R12, -0x4, PT ;  /* 0xfffffffc0c00780c */ /* 0x000fd60003f04070 */
[----:B------:R-:W-:Y:S05]  /*0bf0*/  @!P1 BRA `(.L_x_5) ;  /* 0x0000000000949947 */ /* 0x000fea0003800000 */
[-C--:B------:R-:W-:Y:S01]  /*0c00*/  IABS R8, R22.reuse ;  /* 0x0000001600087213 */ /* 0x080fe20000000000 */
[----:B------:R-:W0:Y:S01]  /*0c10*/  LDC R18, c[0x0][0x380] ;  /* 0x0000e000ff127b82 */ /* 0x000e220000000800 */
[----:B------:R-:W-:Y:S01]  /*0c20*/  IMAD.MOV.U32 R20, RZ, RZ, RZ ;  /* 0x000000ffff147224 */ /* 0x000fe200078e00ff */
[----:B------:R-:W-:Y:S01]  /*0c30*/  ISETP.NE.AND P1, PT, R22, RZ, PT ;  /* 0x000000ff1600720c */ /* 0x000fe20003f25270 */
[----:B------:R-:W1:Y:S01]  /*0c40*/  I2F.RP R15, R8 ;  /* 0x00000008000f7306 */ /* 0x000e620000209400 */
[----:B------:R-:W-:-:S04]  /*0c50*/  LOP3.LUT R19, RZ, R22, RZ, 0x33, !PT ;  /* 0x00000016ff137212 */ /* 0x000fc800078e33ff */
[----:B------:R-:W2:Y:S03]  /*0c60*/  LDC.64 R12, c[0x0][0x388] ;  /* 0x0000e200ff0c7b82 */ /* 0x000ea60000000a00 */
[----:B-1----:R-:W1:Y:S02]  /*0c70*/  MUFU.RCP R15, R15 ;  /* 0x0000000f000f7308 */ /* 0x002e640000001000 */
[----:B-1----:R-:W-:-:S06]  /*0c80*/  VIADD R16, R15, 0xffffffe ;  /* 0x0ffffffe0f107836 */ /* 0x002fcc0000000000 */
[----:B------:R-:W1:Y:S02]  /*0c90*/  F2I.FTZ.U32.TRUNC.NTZ R21, R16 ;  /* 0x0000001000157305 */ /* 0x000e64000021f000 */
[----:B-1----:R-:W-:-:S05]  /*0ca0*/  IADD3 R17, PT, PT, RZ, -R21, RZ ;  /* 0x80000015ff117210 */ /* 0x002fca0007ffe0ff */
[----:B------:R-:W-:-:S04]  /*0cb0*/  IMAD R17, R17, R8, RZ ;  /* 0x0000000811117224 */ /* 0x000fc800078e02ff */
[----:B------:R-:W-:-:S04]  /*0cc0*/  IMAD.HI.U32 R20, R21, R17, R20 ;  /* 0x0000001115147227 */ /* 0x000fc800078e0014 */
[----:B0-2---:R-:W-:-:S07]  /*0cd0*/  IMAD.MOV R21, RZ, RZ, -R14 ;  /* 0x000000ffff157224 */ /* 0x005fce00078e0a0e */
.L_x_6:
[----:B------:R-:W-:-:S06]  /*0ce0*/  IMAD.WIDE R14, R0, 0x8, R12 ;  /* 0x00000008000e7825 */ /* 0x000fcc00078e020c */
[----:B------:R-:W2:Y:S01]  /*0cf0*/  LDG.E.64 R14, desc[UR10][R14.64] ;  /* 0x0000000a0e0e7981 */ /* 0x000ea2000c1e1b00 */
[----:B------:R-:W-:Y:S01]  /*0d00*/  IABS R25, R0 ;  /* 0x0000000000197213 */ /* 0x000fe20000000000 */
[----:B------:R-:W-:-:S04]  /*0d10*/  IMAD.MOV.U32 R22, RZ, RZ, R18 ;  /* 0x000000ffff167224 */ /* 0x000fc800078e0012 */
[----:B0-----:R-:W-:Y:S01]  /*0d20*/  IMAD.HI.U32 R23, R20, R25, RZ ;  /* 0x0000001914177227 */ /* 0x001fe200078e00ff */
[----:B------:R-:W-:-:S04]  /*0d30*/  IABS R26, R22 ;  /* 0x00000016001a7213 */ /* 0x000fc80000000000 */
[----:B------:R-:W-:-:S05]  /*0d40*/  IADD3 R24, PT, PT, -R23, RZ, RZ ;  /* 0x000000ff17187210 */ /* 0x000fca0007ffe1ff */
[----:B------:R-:W-:-:S05]  /*0d50*/  IMAD R23, R26, R24, R25 ;  /* 0x000000181a177224 */ /* 0x000fca00078e0219 */
[----:B------:R-:W-:Y:S01]  /*0d60*/  ISETP.GT.U32.AND P2, PT, R8, R23, PT ;  /* 0x000000170800720c */ /* 0x000fe20003f44070 */
[----:B--2---:R-:W-:-:S06]  /*0d70*/  IMAD.WIDE R16, R7, 0x4, R14 ;  /* 0x0000000407107825 */ /* 0x004fcc00078e020e */
[----:B------:R-:W2:Y:S06]  /*0d80*/  LD.E R16, desc[UR10][R16.64] ;  /* 0x0000000a10107980 */ /* 0x000eac000c101900 */
[----:B------:R-:W-:Y:S01]  /*0d90*/  @!P2 IMAD.IADD R23, R23, 0x1, -R26 ;  /* 0x000000011717a824 */ /* 0x000fe200078e0a1a */
[C---:B------:R-:W-:Y:S01]  /*0da0*/  ISETP.GE.AND P3, PT, R0.reuse, RZ, PT ;  /* 0x000000ff0000720c */ /* 0x040fe20003f66270 */
[----:B------:R-:W-:Y:S02]  /*0db0*/  VIADD R21, R21, 0x1 ;  /* 0x0000000115157836 */ /* 0x000fe40000000000 */
[----:B------:R-:W-:Y:S01]  /*0dc0*/  VIADD R0, R0, 0x1 ;  /* 0x0000000100007836 */ /* 0x000fe20000000000 */
[----:B------:R-:W-:-:S13]  /*0dd0*/  ISETP.GT.U32.AND P2, PT, R8, R23, PT ;  /* 0x000000170800720c */ /* 0x000fda0003f44070 */
[----:B------:R-:W-:Y:S01]  /*0de0*/  @!P2 IMAD.IADD R23, R23, 0x1, -R26 ;  /* 0x000000011717a824 */ /* 0x000fe200078e0a1a */
[----:B------:R-:W-:-:S03]  /*0df0*/  ISETP.NE.AND P2, PT, R21, RZ, PT ;  /* 0x000000ff1500720c */ /* 0x000fc60003f45270 */
[----:B------:R-:W-:-:S05]  /*0e00*/  @!P3 IMAD.MOV R23, RZ, RZ, -R23 ;  /* 0x000000ffff17b224 */ /* 0x000fca00078e0a17 */
[----:B------:R-:W-:-:S04]  /*0e10*/  SEL R23, R19, R23, !P1 ;  /* 0x0000001713177207 */ /* 0x000fc80004800000 */
[----:B------:R-:W-:-:S05]  /*0e20*/  LEA R23, R23, R2, 0x7 ;  /* 0x0000000217177211 */ /* 0x000fca00078e38ff */
[----:B--2---:R0:W-:Y:S01]  /*0e30*/  STS [R23], R16 ;  /* 0x0000001017007388 */ /* 0x0041e20000000800 */
[----:B------:R-:W-:Y:S05]  /*0e40*/  @P2 BRA `(.L_x_6) ;  /* 0xfffffffc00a42947 */ /* 0x000fea000383ffff */
.L_x_5:
[----:B------:R-:W-:Y:S05]  /*0e50*/  @P0 BRA `(.L_x_4) ;  /* 0x0000000400780947 */ /* 0x000fea0003800000 */
[----:B------:R-:W-:Y:S01]  /*0e60*/  IABS R19, R22 ;  /* 0x0000001600137213 */ /* 0x000fe20000000000 */
[----:B------:R-:W1:Y:S03]  /*0e70*/  LDC.64 R14, c[0x0][0x388] ;  /* 0x0000e200ff0e7b82 */ /* 0x000e660000000a00 */
[----:B------:R-:W2:Y:S05]  /*0e80*/  I2F.RP R8, R19 ;  /* 0x0000001300087306 */ /* 0x000eaa0000209400 */
[----:B------:R-:W3:Y:S03]  /*0e90*/  LDC R22, c[0x0][0x380] ;  /* 0x0000e000ff167b82 */ /* 0x000ee60000000800 */
[----:B--2---:R-:W2:Y:S02]  /*0ea0*/  MUFU.RCP R8, R8 ;  /* 0x0000000800087308 */ /* 0x004ea40000001000 */
[----:B--2---:R-:W-:-:S06]  /*0eb0*/  IADD3 R12, PT, PT, R8, 0xffffffe, RZ ;  /* 0x0ffffffe080c7810 */ /* 0x004fcc0007ffe0ff */
[----:B------:R2:W0:Y:S02]  /*0ec0*/  F2I.FTZ.U32.TRUNC.NTZ R13, R12 ;  /* 0x0000000c000d7305 */ /* 0x000424000021f000 */
[----:B--2---:R-:W-:Y:S02]  /*0ed0*/  IMAD.MOV.U32 R12, RZ, RZ, RZ ;  /* 0x000000ffff0c7224 */ /* 0x004fe400078e00ff */
[----:B0-----:R-:W-:-:S04]  /*0ee0*/  IMAD.MOV R16, RZ, RZ, -R13 ;  /* 0x000000ffff107224 */ /* 0x001fc800078e0a0d */
[----:B------:R-:W-:-:S04]  /*0ef0*/  IMAD R17, R16, R19, RZ ;  /* 0x0000001310117224 */ /* 0x000fc800078e02ff */
[----:B-1-3--:R-:W-:-:S07]  /*0f00*/  IMAD.HI.U32 R18, R13, R17, R12 ;  /* 0x000000110d127227 */ /* 0x00afce00078e000c */
.L_x_7:
[----:B--2---:R-:W-:-:S05]  /*0f10*/  IMAD.WIDE R12, R0, 0x8, R14 ;  /* 0x00000008000c7825 */ /* 0x004fca00078e020e */
[----:B------:R-:W2:Y:S04]  /*0f20*/  LDG.E.64 R20, desc[UR10][R12.64] ;  /* 0x0000000a0c147981 */ /* 0x000ea8000c1e1b00 */
[----:B------:R-:W3:Y:S01]  /*0f30*/  LDG.E.64 R16, desc[UR10][R12.64+0x8] ;  /* 0x0000080a0c107981 */ /* 0x000ee2000c1e1b00 */
[----:B------:R-:W-:-:S05]  /*0f40*/  IABS R23, R0 ;  /* 0x0000000000177213 */ /* 0x000fca0000000000 */
[----:B------:R-:W-:Y:S01]  /*0f50*/  IMAD.HI.U32 R18, R18, R23, RZ ;  /* 0x0000001712127227 */ /* 0x000fe200078e00ff */
[----:B------:R-:W-:-:S04]  /*0f60*/  IABS R8, R22 ;  /* 0x0000001600087213 */ /* 0x000fc80000000000 */
[----:B------:R-:W-:-:S05]  /*0f70*/  IADD3 R18, PT, PT, -R18, RZ, RZ ;  /* 0x000000ff12127210 */ /* 0x000fca0007ffe1ff */
[----:B------:R-:W-:-:S05]  /*0f80*/  IMAD R18, R8, R18, R23 ;  /* 0x0000001208127224 */ /* 0x000fca00078e0217 */
[----:B------:R-:W-:Y:S01]  /*0f90*/  ISETP.GT.U32.AND P0, PT, R19, R18, PT ;  /* 0x000000121300720c */ /* 0x000fe20003f04070 */
[----:B--2---:R-:W-:-:S06]  /*0fa0*/  IMAD.WIDE R20, R7, 0x4, R20 ;  /* 0x0000000407147825 */ /* 0x004fcc00078e0214 */
[----:B------:R0:W2:Y:S06]  /*0fb0*/  LD.E R21, desc[UR10][R20.64] ;  /* 0x0000000a14157980 */ /* 0x0000ac000c101900 */
[----:B------:R-:W-:-:S05]  /*0fc0*/  @!P0 IMAD.IADD R18, R18, 0x1, -R8 ;  /* 0x0000000112128824 */ /* 0x000fca00078e0a08 */
[----:B------:R-:W-:Y:S02]  /*0fd0*/  ISETP.GT.U32.AND P0, PT, R19, R18, PT ;  /* 0x000000121300720c */ /* 0x000fe40003f04070 */
[----:B------:R-:W-:Y:S02]  /*0fe0*/  ISETP.GE.AND P1, PT, R0, RZ, PT ;  /* 0x000000ff0000720c */ /* 0x000fe40003f26270 */
[----:B0-----:R-:W-:-:S09]  /*0ff0*/  LOP3.LUT R20, RZ, R22, RZ, 0x33, !PT ;  /* 0x00000016ff147212 */ /* 0x001fd200078e33ff */
[----:B------:R-:W-:Y:S01]  /*1000*/  @!P0 IMAD.IADD R18, R18, 0x1, -R8 ;  /* 0x0000000112128824 */ /* 0x000fe200078e0a08 */
[----:B------:R-:W-:-:S04]  /*1010*/  ISETP.NE.AND P0, PT, R22, RZ, PT ;  /* 0x000000ff1600720c */ /* 0x000fc80003f05270 */
[----:B------:R-:W-:-:S04]  /*1020*/  @!P1 IADD3 R18, PT, PT, -R18, RZ, RZ ;  /* 0x000000ff12129210 */ /* 0x000fc80007ffe1ff */
[----:B------:R-:W-:Y:S01]  /*1030*/  SEL R19, R20, R18, !P0 ;  /* 0x0000001214137207 */ /* 0x000fe20004000000 */
[----:B---3--:R-:W-:Y:S02]  /*1040*/  IMAD.WIDE R24, R7, 0x4, R16 ;  /* 0x0000000407187825 */ /* 0x008fe400078e0210 */
[----:B------:R-:W3:Y:S02]  /*1050*/  LDG.E.64 R16, desc[UR10][R12.64+0x10] ;  /* 0x0000100a0c107981 */ /* 0x000ee4000c1e1b00 */
[----:B------:R-:W-:Y:S01]  /*1060*/  IMAD R26, R19, 0x80, R2 ;  /* 0x00000080131a7824 */ /* 0x000fe200078e0202 */
[----:B------:R-:W0:Y:S01]  /*1070*/  I2F.RP R27, R8 ;  /* 0x00000008001b7306 */ /* 0x000e220000209400 */
[----:B------:R-:W-:Y:S01]  /*1080*/  IMAD.MOV.U32 R18, RZ, RZ, RZ ;  /* 0x000000ffff127224 */ /* 0x000fe200078e00ff */
[----:B------:R-:W4:Y:S06]  /*1090*/  LDG.E.64 R12, desc[UR10][R12.64+0x18] ;  /* 0x0000180a0c0c7981 */ /* 0x000f2c000c1e1b00 */
[----:B0-----:R-:W0:Y:S02]  /*10a0*/  MUFU.RCP R27, R27 ;  /* 0x0000001b001b7308 */ /* 0x001e240000001000 */
[----:B0-----:R-:W-:-:S06]  /*10b0*/  VIADD R28, R27, 0xffffffe ;  /* 0x0ffffffe1b1c7836 */ /* 0x001fcc0000000000 */
[----:B------:R-:W0:Y:S01]  /*10c0*/  F2I.FTZ.U32.TRUNC.NTZ R19, R28 ;  /* 0x0000001c00137305 */ /* 0x000e22000021f000 */
[----:B--2---:R1:W-:Y:S04]  /*10d0*/  STS [R26], R21 ;  /* 0x000000151a007388 */ /* 0x0043e80000000800 */
[----:B------:R-:W2:Y:S01]  /*10e0*/  LD.E R24, desc[UR10][R24.64] ;  /* 0x0000000a18187980 */ /* 0x000ea2000c101900 */
[----:B0-----:R-:W-:-:S05]  /*10f0*/  IADD3 R23, PT, PT, RZ, -R19, RZ ;  /* 0x80000013ff177210 */ /* 0x001fca0007ffe0ff */
[----:B------:R-:W-:Y:S02]  /*1100*/  IMAD R23, R23, R8, RZ ;  /* 0x0000000817177224 */ /* 0x000fe400078e02ff */
[----:B-1----:R-:W-:Y:S02]  /*1110*/  VIADD R21, R0, 0x1 ;  /* 0x0000000100157836 */ /* 0x002fe40000000000 */
[----:B------:R-:W-:-:S03]  /*1120*/  IMAD.HI.U32 R18, R19, R23, R18 ;  /* 0x0000001713127227 */ /* 0x000fc600078e0012 */
[----:B------:R-:W-:-:S05]  /*1130*/  IABS R23, R21 ;  /* 0x0000001500177213 */ /* 0x000fca0000000000 */
[----:B------:R-:W-:-:S05]  /*1140*/  IMAD.HI.U32 R19, R18, R23, RZ ;  /* 0x0000001712137227 */ /* 0x000fca00078e00ff */
[----:B------:R-:W-:-:S05]  /*1150*/  IADD3 R19, PT, PT, -R19, RZ, RZ ;  /* 0x000000ff13137210 */ /* 0x000fca0007ffe1ff */
[----:B------:R-:W-:Y:S02]  /*1160*/  IMAD R23, R8, R19, R23 ;  /* 0x0000001308177224 */ /* 0x000fe400078e0217 */
[----:B------:R-:W-:-:S05]  /*1170*/  IMAD.MOV.U32 R19, RZ, RZ, R8 ;  /* 0x000000ffff137224 */ /* 0x000fca00078e0008 */
[----:B------:R-:W-:Y:S02]  /*1180*/  ISETP.GT.U32.AND P1, PT, R19, R23, PT ;  /* 0x000000171300720c */ /* 0x000fe40003f24070 */
[----:B------:R-:W-:-:S11]  /*1190*/  ISETP.GE.AND P2, PT, R21, RZ, PT ;  /* 0x000000ff1500720c */ /* 0x000fd60003f46270 */
[----:B------:R-:W-:-:S05]  /*11a0*/  @!P1 IMAD.IADD R23, R23, 0x1, -R8 ;  /* 0x0000000117179824 */ /* 0x000fca00078e0a08 */
[----:B------:R-:W-:-:S13]  /*11b0*/  ISETP.GT.U32.AND P1, PT, R19, R23, PT ;  /* 0x000000171300720c */ /* 0x000fda0003f24070 */
[----:B------:R-:W-:-:S05]  /*11c0*/  @!P1 IADD3 R23, PT, PT, R23, -R8, RZ ;  /* 0x8000000817179210 */ /* 0x000fca0007ffe0ff */
[----:B------:R-:W-:-:S05]  /*11d0*/  @!P2 IMAD.MOV R23, RZ, RZ, -R23 ;  /* 0x000000ffff17a224 */ /* 0x000fca00078e0a17 */
[----:B------:R-:W-:Y:S01]  /*11e0*/  SEL R23, R20, R23, !P0 ;  /* 0x0000001714177207 */ /* 0x000fe20004000000 */
[----:B---3--:R-:W-:-:S04]  /*11f0*/  IMAD.WIDE R16, R7, 0x4, R16 ;  /* 0x0000000407107825 */ /* 0x008fc800078e0210 */
[----:B------:R-:W-:-:S05]  /*1200*/  IMAD R23, R23, 0x80, R2 ;  /* 0x0000008017177824 */ /* 0x000fca00078e0202 */
[----:B--2---:R0:W-:Y:S04]  /*1210*/  STS [R23], R24 ;  /* 0x0000001817007388 */ /* 0x0041e80000000800 */
[----:B------:R1:W2:Y:S01]  /*1220*/  LD.E R16, desc[UR10][R16.64] ;  /* 0x0000000a10107980 */ /* 0x0002a2000c101900 */
[----:B------:R-:W-:-:S04]  /*1230*/  IADD3 R21, PT, PT, R0, 0x2, RZ ;  /* 0x0000000200157810 */ /* 0x000fc80007ffe0ff */
[----:B------:R-:W-:-:S05]  /*1240*/  IABS R27, R21 ;  /* 0x00000015001b7213 */ /* 0x000fca0000000000 */
[----:B------:R-:W-:-:S04]  /*1250*/  IMAD.HI.U32 R25, R18, R27, RZ ;  /* 0x0000001b12197227 */ /* 0x000fc800078e00ff */
[----:B------:R-:W-:-:S04]  /*1260*/  IMAD.MOV R25, RZ, RZ, -R25 ;  /* 0x000000ffff197224 */ /* 0x000fc800078e0a19 */
[----:B------:R-:W-:-:S05]  /*1270*/  IMAD R25, R8, R25, R27 ;  /* 0x0000001908197224 */ /* 0x000fca00078e021b */
[----:B------:R-:W-:Y:S02]  /*1280*/  ISETP.GT.U32.AND P1, PT, R19, R25, PT ;  /* 0x000000191300720c */ /* 0x000fe40003f24070 */
[----:B------:R-:W-:-:S11]  /*1290*/  ISETP.GE.AND P2, PT, R21, RZ, PT ;  /* 0x000000ff1500720c */ /* 0x000fd60003f46270 */
[----:B------:R-:W-:-:S05]  /*12a0*/  @!P1 IMAD.IADD R25, R25, 0x1, -R8 ;  /* 0x0000000119199824 */ /* 0x000fca00078e0a08 */
[----:B------:R-:W-:-:S13]  /*12b0*/  ISETP.GT.U32.AND P1, PT, R19, R25, PT ;  /* 0x000000191300720c */ /* 0x000fda0003f24070 */
[----:B------:R-:W-:-:S05]  /*12c0*/  @!P1 IADD3 R25, PT, PT, R25, -R8, RZ ;  /* 0x8000000819199210 */ /* 0x000fca0007ffe0ff */
[----:B------:R-:W-:-:S05]  /*12d0*/  @!P2 IMAD.MOV R25, RZ, RZ, -R25 ;  /* 0x000000ffff19a224 */ /* 0x000fca00078e0a19 */
[----:B------:R-:W-:Y:S01]  /*12e0*/  SEL R25, R20, R25, !P0 ;  /* 0x0000001914197207 */ /* 0x000fe20004000000 */
[----:B----4-:R-:W-:-:S04]  /*12f0*/  IMAD.WIDE R12, R7, 0x4, R12 ;  /* 0x00000004070c7825 */ /* 0x010fc800078e020c */
[----:B------:R-:W-:Y:S01]  /*1300*/  IMAD R25, R25, 0x80, R2 ;  /* 0x0000008019197824 */ /* 0x000fe200078e0202 */
[----:B-1----:R-:W-:-:S04]  /*1310*/  IADD3 R17, PT, PT, R0, 0x3, RZ ;  /* 0x0000000300117810 */ /* 0x002fc80007ffe0ff */
[----:B--2---:R2:W-:Y:S04]  /*1320*/  STS [R25], R16 ;  /* 0x0000001019007388 */ /* 0x0045e80000000800 */
[----:B------:R-:W3:Y:S01]  /*1330*/  LD.E R12, desc[UR10][R12.64] ;  /* 0x0000000a0c0c7980 */ /* 0x000ee2000c101900 */
[----:B0-----:R-:W-:-:S05]  /*1340*/  IABS R23, R17 ;  /* 0x0000001100177213 */ /* 0x001fca0000000000 */
        /* <DEDUP_REMOVED lines=9> */
[----:B------:R-:W-:-:S05]  /*13e0*/  SEL R21, R20, R21, !P0 ;  /* 0x0000001514157207 */ /* 0x000fca0004000000 */
[----:B------:R-:W-:Y:S01]  /*13f0*/  IMAD R21, R21, 0x80, R2 ;  /* 0x0000008015157824 */ /* 0x000fe200078e0202 */
[----:B------:R-:W-:-:S04]  /*1400*/  IADD3 R0, PT, PT, R0, 0x4, RZ ;  /* 0x0000000400007810 */ /* 0x000fc80007ffe0ff */
[----:B------:R-:W-:Y:S01]  /*1410*/  ISETP.NE.AND P0, PT, R0, R3, PT ;  /* 0x000000030000720c */ /* 0x000fe20003f05270 */
[----:B---3--:R2:W-:-:S12]  /*1420*/  STS [R21], R12 ;  /* 0x0000000c15007388 */ /* 0x0085d80000000800 */
[----:B------:R-:W-:Y:S05]  /*1430*/  @P0 BRA `(.L_x_7) ;  /* 0xfffffff800b40947 */ /* 0x000fea000383ffff */
.L_x_4:
[----:B------:R-:W3:Y:S01]  /*1440*/  LDCU UR4, c[0x0][0x390] ;  /* 0x00007200ff0477ac */ /* 0x000ee20008000800 */
[----:B------:R-:W4:Y:S01]  /*1450*/  LDCU UR5, c[0x0][0x384] ;  /* 0x00007080ff0577ac */ /* 0x000f220008000800 */
[----:B---3--:R-:W-:-:S05]  /*1460*/  IMAD R3, R22, UR4, RZ ;  /* 0x0000000416037c24 */ /* 0x008fca000f8e02ff */
[C---:B----4-:R-:W-:Y:S01]  /*1470*/  VIADDMNMX R22, R3.reuse, R22, UR5, PT ;  /* 0x0000000503167e46 */ /* 0x050fe2000b800116 */
[----:B------:R-:W-:Y:S03]  /*1480*/  BAR.SYNC.DEFER_BLOCKING 0x0 ;  /* 0x0000000000007b1d */ /* 0x000fe60000010000 */
[----:B------:R-:W-:-:S13]  /*1490*/  ISETP.GE.AND P0, PT, R3, R22, PT ;  /* 0x000000160300720c */ /* 0x000fda0003f06270 */
[----:B------:R-:W-:Y:S05]  /*14a0*/  @P0 BRA `(.L_x_8) ;  /* 0x0000001000c80947 */ /* 0x000fea0003800000 */
[----:B------:R-:W-:Y:S01]  /*14b0*/  IMAD.IADD R0, R22, 0x1, -R3 ;  /* 0x0000000116007824 */ /* 0x000fe200078e0a03 */
[----:B------:R-:W-:-:S04]  /*14c0*/  LEA R9, R9, UR6, 0x2 ;  /* 0x0000000609097c11 */ /* 0x000fc8000f8e10ff */
[----:B------:R-:W-:Y:S01]  /*14d0*/  LOP3.LUT P0, R8, R0, 0x3, RZ, 0xc0, !PT ;  /* 0x0000000300087812 */ /* 0x000fe2000780c0ff */
[----:B------:R-:W-:-:S12]  /*14e0*/  IMAD.MOV.U32 R0, RZ, RZ, R3 ;  /* 0x000000ffff007224 */ /* 0x000fd800078e0003 */
[----:B------:R-:W-:Y:S05]  /*14f0*/  @!P0 BRA `(.L_x_9) ;  /* 0x0000000400448947 */ /* 0x000fea0003800000 */
[----:B------:R-:W3:Y:S01]  /*1500*/  LDC R14, c[0x0][0x380] ;  /* 0x0000e000ff0e7b82 */ /* 0x000ee20000000800 */
[----:B------:R-:W-:Y:S01]  /*1510*/  IADD3 R8, PT, PT, -R8, RZ, RZ ;  /* 0x000000ff08087210 */ /* 0x000fe20007ffe1ff */
[----:B------:R-:W-:Y:S01]  /*1520*/  IMAD.MOV.U32 R0, RZ, RZ, R3 ;  /* 0x000000ffff007224 */ /* 0x000fe200078e0003 */
[----:B------:R-:W4:Y:S01]  /*1530*/  LDCU UR5, c[0x0][0x390] ;  /* 0x00007200ff0577ac */ /* 0x000f220008000800 */
[----:B------:R-:W-:-:S11]  /*1540*/  UISETP.NE.AND UP0, UPT, UR8, UR4, UPT ;  /* 0x000000040800728c */ /* 0x000fd6000bf05270 */
.L_x_14:
[----:B------:R-:W-:-:S05]  /*1550*/  VIADD R8, R8, 0x1 ;  /* 0x0000000108087836 */ /* 0x000fca0000000000 */
[----:B------:R-:W-:Y:S01]  /*1560*/  ISETP.NE.AND P0, PT, R8, RZ, PT ;  /* 0x000000ff0800720c */ /* 0x000fe20003f05270 */
[----:B--2---:R-:W-:-:S12]  /*1570*/  BRA.U !UP0, `(.L_x_10) ;  /* 0x0000000108707547 */ /* 0x004fd8000b800000 */
[----:B---3--:R-:W-:Y:S02]  /*1580*/  IABS R15, R14 ;  /* 0x0000000e000f7213 */ /* 0x008fe40000000000 */
[----:B------:R-:W-:Y:S02]  /*1590*/  IABS R18, R0 ;  /* 0x0000000000127213 */ /* 0x000fe40000000000 */
[----:B0-2---:R-:W0:Y:S08]  /*15a0*/  I2F.RP R16, R15 ;  /* 0x0000000f00107306 */ /* 0x005e300000209400 */
[----:B0-----:R-:W0:Y:S02]  /*15b0*/  MUFU.RCP R16, R16 ;  /* 0x0000001000107308 */ /* 0x001e240000001000 */
[----:B0-----:R-:W-:-:S06]  /*15c0*/  IADD3 R17, PT, PT, R16, 0xffffffe, RZ ;  /* 0x0ffffffe10117810 */ /* 0x001fcc0007ffe0ff */
[----:B------:R0:W1:Y:S02]  /*15d0*/  F2I.FTZ.U32.TRUNC.NTZ R13, R17 ;  /* 0x00000011000d7305 */ /* 0x000064000021f000 */
[----:B0-----:R-:W-:Y:S01]  /*15e0*/  LOP3.LUT R17, RZ, R14, RZ, 0x33, !PT ;  /* 0x0000000eff117212 */ /* 0x001fe200078e33ff */
[----:B-1----:R-:W-:-:S04]  /*15f0*/  IMAD.MOV R12, RZ, RZ, -R13 ;  /* 0x000000ffff0c7224 */ /* 0x002fc800078e0a0d */
[----:B------:R-:W-:Y:S02]  /*1600*/  IMAD R19, R12, R15, RZ ;  /* 0x0000000f0c137224 */ /* 0x000fe400078e02ff */
[----:B------:R-:W-:-:S04]  /*1610*/  IMAD.MOV.U32 R12, RZ, RZ, RZ ;  /* 0x000000ffff0c7224 */ /* 0x000fc800078e00ff */
[----:B------:R-:W-:Y:S01]  /*1620*/  IMAD.HI.U32 R12, R13, R19, R12 ;  /* 0x000000130d0c7227 */ /* 0x000fe200078e000c */
[----:B------:R-:W-:-:S05]  /*1630*/  MOV R13, R18 ;  /* 0x00000012000d7202 */ /* 0x000fca0000000f00 */
[----:B------:R-:W-:-:S04]  /*1640*/  IMAD.HI.U32 R12, R12, R13, RZ ;  /* 0x0000000d0c0c7227 */ /* 0x000fc800078e00ff */
[----:B------:R-:W-:-:S04]  /*1650*/  IMAD.MOV R12, RZ, RZ, -R12 ;  /* 0x000000ffff0c7224 */ /* 0x000fc800078e0a0c */
[----:B------:R-:W-:-:S05]  /*1660*/  IMAD R12, R15, R12, R13 ;  /* 0x0000000c0f0c7224 */ /* 0x000fca00078e020d */
[----:B------:R-:W-:-:S13]  /*1670*/  ISETP.GT.U32.AND P1, PT, R15, R12, PT ;  /* 0x0000000c0f00720c */ /* 0x000fda0003f24070 */
[----:B------:R-:W-:Y:S01]  /*1680*/  @!P1 IMAD.IADD R12, R12, 0x1, -R15 ;  /* 0x000000010c0c9824 */ /* 0x000fe200078e0a0f */
[----:B------:R-:W-:-:S04]  /*1690*/  ISETP.GE.AND P1, PT, R0, RZ, PT ;  /* 0x000000ff0000720c */ /* 0x000fc80003f26270 */
[----:B------:R-:W-:-:S13]  /*16a0*/  ISETP.GT.U32.AND P2, PT, R15, R12, PT ;  /* 0x0000000c0f00720c */ /* 0x000fda0003f44070 */
[----:B------:R-:W-:Y:S02]  /*16b0*/  @!P2 IADD3 R12, PT, PT, R12, -R15, RZ ;  /* 0x8000000f0c0ca210 */ /* 0x000fe40007ffe0ff */
[----:B------:R-:W-:-:S03]  /*16c0*/  ISETP.NE.AND P2, PT, R14, RZ, PT ;  /* 0x000000ff0e00720c */ /* 0x000fc60003f45270 */
[----:B------:R-:W-:-:S04]  /*16d0*/  IMAD.MOV.U32 R15, RZ, RZ, R12 ;  /* 0x000000ffff0f7224 */ /* 0x000fc800078e000c */
[----:B------:R-:W-:-:S05]  /*16e0*/  IMAD.MOV.U32 R12, RZ, RZ, R15 ;  /* 0x000000ffff0c7224 */ /* 0x000fca00078e000f */
[----:B------:R-:W-:-:S04]  /*16f0*/  @!P1 IADD3 R12, PT, PT, -R12, RZ, RZ ;  /* 0x000000ff0c0c9210 */ /* 0x000fc80007ffe1ff */
[----:B------:R-:W-:-:S05]  /*1700*/  SEL R13, R17, R12, !P2 ;  /* 0x0000000c110d7207 */ /* 0x000fca0005000000 */
[----:B------:R-:W-:-:S06]  /*1710*/  IMAD R13, R13, 0x4, R4 ;  /* 0x000000040d0d7824 */ /* 0x000fcc00078e0204 */
[----:B------:R-:W1:Y:S01]  /*1720*/  LDS R13, [R13] ;  /* 0x000000000d0d7984 */ /* 0x000e620000000800 */
[----:B------:R-:W-:Y:S05]  /*1730*/  BRA `(.L_x_11) ;  /* 0x0000000000687947 */ /* 0x000fea0003800000 */
.L_x_10:
[----:B---3--:R-:W-:-:S04]  /*1740*/  IABS R15, R14 ;  /* 0x0000000e000f7213 */ /* 0x008fc80000000000 */
[----:B0-2---:R-:W0:Y:S08]  /*1750*/  I2F.RP R16, R15 ;  /* 0x0000000f00107306 */ /* 0x005e300000209400 */
[----:B0-----:R-:W1:Y:S02]  /*1760*/  MUFU.RCP R16, R16 ;  /* 0x0000001000107308 */ /* 0x001e640000001000 */
[----:B-1----:R-:W-:-:S06]  /*1770*/  VIADD R12, R16, 0xffffffe ;  /* 0x0ffffffe100c7836 */ /* 0x002fcc0000000000 */
[----:B------:R0:W1:Y:S02]  /*1780*/  F2I.FTZ.U32.TRUNC.NTZ R13, R12 ;  /* 0x0000000c000d7305 */ /* 0x000064000021f000 */
[----:B0-----:R-:W-:Y:S01]  /*1790*/  IMAD.MOV.U32 R12, RZ, RZ, RZ ;  /* 0x000000ffff0c7224 */ /* 0x001fe200078e00ff */
[----:B-1----:R-:W-:-:S05]  /*17a0*/  IADD3 R18, PT, PT, RZ, -R13, RZ ;  /* 0x8000000dff127210 */ /* 0x002fca0007ffe0ff */
[----:B------:R-:W-:Y:S01]  /*17b0*/  IMAD R17, R18, R15, RZ ;  /* 0x0000000f12117224 */ /* 0x000fe200078e02ff */
[----:B------:R-:W-:-:S03]  /*17c0*/  IABS R18, R0 ;  /* 0x0000000000127213 */ /* 0x000fc60000000000 */
[----:B------:R-:W-:-:S06]  /*17d0*/  IMAD.HI.U32 R17, R13, R17, R12 ;  /* 0x000000110d117227 */ /* 0x000fcc00078e000c */
[----:B------:R-:W-:-:S04]  /*17e0*/  IMAD.HI.U32 R17, R17, R18, RZ ;  /* 0x0000001211117227 */ /* 0x000fc800078e00ff */
[----:B------:R-:W-:-:S04]  /*17f0*/  IMAD.MOV R17, RZ, RZ, -R17 ;  /* 0x000000ffff117224 */ /* 0x000fc800078e0a11 */
[----:B------:R-:W-:Y:S01]  /*1800*/  IMAD R18, R15, R17, R18 ;  /* 0x000000110f127224 */ /* 0x000fe200078e0212 */
[----:B------:R-:W-:-:S04]  /*1810*/  LOP3.LUT R17, RZ, R14, RZ, 0x33, !PT ;  /* 0x0000000eff117212 */ /* 0x000fc800078e33ff */
[----:B------:R-:W-:-:S13]  /*1820*/  ISETP.GT.U32.AND P1, PT, R15, R18, PT ;  /* 0x000000120f00720c */ /* 0x000fda0003f24070 */
[----:B------:R-:W-:Y:S02]  /*1830*/  @!P1 IADD3 R18, PT, PT, R18, -R15, RZ ;  /* 0x8000000f12129210 */ /* 0x000fe40007ffe0ff */
[----:B------:R-:W-:Y:S02]  /*1840*/  ISETP.GE.AND P1, PT, R0, RZ, PT ;  /* 0x000000ff0000720c */ /* 0x000fe40003f26270 */
[----:B------:R-:W-:-:S13]  /*1850*/  ISETP.GT.U32.AND P2, PT, R15, R18, PT ;  /* 0x000000120f00720c */ /* 0x000fda0003f44070 */
[----:B------:R-:W-:Y:S01]  /*1860*/  @!P2 IMAD.IADD R18, R18, 0x1, -R15 ;  /* 0x000000011212a824 */ /* 0x000fe200078e0a0f */
[----:B------:R-:W-:-:S03]  /*1870*/  ISETP.NE.AND P2, PT, R14, RZ, PT ;  /* 0x000000ff0e00720c */ /* 0x000fc60003f45270 */
[----:B------:R-:W-:-:S05]  /*1880*/  IMAD.MOV.U32 R15, RZ, RZ, R18 ;  /* 0x000000ffff0f7224 */ /* 0x000fca00078e0012 */
[----:B------:R-:W-:-:S05]  /*1890*/  MOV R12, R15 ;  /* 0x0000000f000c7202 */ /* 0x000fca0000000f00 */
[----:B------:R-:W-:-:S05]  /*18a0*/  @!P1 IMAD.MOV R12, RZ, RZ, -R12 ;  /* 0x000000ffff0c9224 */ /* 0x000fca00078e0a0c */
[----:B------:R-:W-:-:S05]  /*18b0*/  SEL R13, R17, R12, !P2 ;  /* 0x0000000c110d7207 */ /* 0x000fca0005000000 */
[----:B------:R-:W-:-:S06]  /*18c0*/  IMAD R13, R13, 0x4, R6 ;  /* 0x000000040d0d7824 */ /* 0x000fcc00078e0206 */
[----:B------:R-:W0:Y:S02]  /*18d0*/  LDS R13, [R13] ;  /* 0x000000000d0d7984 */ /* 0x000e240000000800 */
.L_x_11:
[----:B----4-:R-:W-:Y:S02]  /*18e0*/  UMOV UR4, UR5 ;  /* 0x0000000500047c82 */ /* 0x010fe40008000000 */
[----:B------:R-:W-:-:S09]  /*18f0*/  UISETP.NE.AND UP1, UPT, UR7, UR4, UPT ;  /* 0x000000040700728c */ /* 0x000fd2000bf25270 */
[----:B------:R-:W-:Y:S05]  /*1900*/  BRA.U !UP1, `(.L_x_12) ;  /* 0x0000000109187547 */ /* 0x000fea000b800000 */
[----:B------:R-:W-:-:S05]  /*1910*/  MOV R12, R15 ;  /* 0x0000000f000c7202 */ /* 0x000fca0000000f00 */
[----:B------:R-:W-:-:S05]  /*1920*/  @!P1 IMAD.MOV R12, RZ, RZ, -R12 ;  /* 0x000000ffff0c9224 */ /* 0x000fca00078e0a0c */
[----:B------:R-:W-:-:S05]  /*1930*/  SEL R15, R17, R12, !P2 ;  /* 0x0000000c110f7207 */ /* 0x000fca0005000000 */
[----:B------:R-:W-:-:S05]  /*1940*/  IMAD R15, R15, 0x80, R2 ;  /* 0x000000800f0f7824 */ /* 0x000fca00078e0202 */
[----:B------:R2:W3:Y:S01]  /*1950*/  LDS R12, [R15] ;  /* 0x000000000f0c7984 */ /* 0x0004e20000000800 */
[----:B------:R-:W-:Y:S05]  /*1960*/  BRA `(.L_x_13) ;  /* 0x0000000000147947 */ /* 0x000fea0003800000 */
.L_x_12:
[----:B------:R-:W-:-:S05]  /*1970*/  MOV R12, R15 ;  /* 0x0000000f000c7202 */ /* 0x000fca0000000f00 */
[----:B------:R-:W-:-:S05]  /*1980*/  @!P1 IMAD.MOV R12, RZ, RZ, -R12 ;  /* 0x000000ffff0c9224 */ /* 0x000fca00078e0a0c */
[----:B------:R-:W-:-:S05]  /*1990*/  SEL R12, R17, R12, !P2 ;  /* 0x0000000c110c7207 */ /* 0x000fca0005000000 */
[----:B------:R-:W-:-:S06]  /*19a0*/  IMAD R12, R12, 0x80, R9 ;  /* 0x000000800c0c7824 */ /* 0x000fcc00078e0209 */
[----:B------:R-:W4:Y:S02]  /*19b0*/  LDS R12, [R12] ;  /* 0x000000000c0c7984 */ /* 0x000f240000000800 */
.L_x_13:
[----:B01-34-:R-:W-:Y:S01]  /*19c0*/  IADD3 R12, PT, PT, R12, R13, RZ ;  /* 0x0000000d0c0c7210 */ /* 0x01bfe20007ffe0ff */
[----:B------:R-:W-:-:S04]  /*19d0*/  VIADD R0, R0, 0x1 ;  /* 0x0000000100007836 */ /* 0x000fc80000000000 */
[----:B------:R0:W-:Y:S01]  /*19e0*/  ATOMS.MIN.S32 RZ, [R5], R12 ;  /* 0x0000000c05ff738c */ /* 0x0001e20000800200 */
[----:B------:R-:W-:Y:S06]  /*19f0*/  BAR.SYNC.DEFER_BLOCKING 0x0 ;  /* 0x0000000000007b1d */ /* 0x000fec0000010000 */
[----:B------:R-:W-:Y:S05]  /*1a00*/  @P0 BRA `(.L_x_14) ;  /* 0xfffffff800d00947 */ /* 0x000fea000383ffff */
.L_x_9:
[----:B------:R-:W-:-:S05]  /*1a10*/  IMAD.IADD R3, R3, 0x1, -R22 ;  /* 0x0000000103037824 */ /* 0x000fca00078e0a16 */
[----:B------:R-:W-:-:S13]  /*1a20*/  ISETP.GT.U32.AND P0, PT, R3, -0x4, PT ;  /* 0xfffffffc0300780c */ /* 0x000fda0003f04070 */
[----:B------:R-:W-:Y:S05]  /*1a30*/  @P0 BRA `(.L_x_8) ;  /* 0x0000000c00640947 */ /* 0x000fea0003800000 */
[----:B------:R-:W3:Y:S01]  /*1a40*/  LDC R14, c[0x0][0x380] ;  /* 0x0000e000ff0e7b82 */ /* 0x000ee20000000800 */
[----:B------:R-:W-:Y:S01]  /*1a50*/  IADD3 R22, PT, PT, -R22, R0, RZ ;  /* 0x0000000016167210 */ /* 0x000fe20007ffe1ff */
[----:B------:R-:W-:Y:S01]  /*1a60*/  VIADD R0, R0, 0x1 ;  /* 0x0000000100007836 */ /* 0x000fe20000000000 */
[----:B------:R-:W4:Y:S01]  /*1a70*/  LDCU UR5, c[0x0][0x390] ;  /* 0x00007200ff0577ac */ /* 0x000f220008000800 */
[----:B------:R-:W-:-:S11]  /*1a80*/  UISETP.NE.AND UP0, UPT, UR8, UR4, UPT ;  /* 0x000000040800728c */ /* 0x000fd6000bf05270 */
.L_x_31:
[----:B------:R-:W-:Y:S01]  /*1a90*/  VIADD R22, R22, 0x4 ;  /* 0x0000000416167836 */ /* 0x000fe20000000000 */
[----:B------:R-:W-:-:S04]  /*1aa0*/  IADD3 R18, PT, PT, R0, -0x1, RZ ;  /* 0xffffffff00127810 */ /* 0x000fc80007ffe0ff */
[----:B------:R-:W-:Y:S01]  /*1ab0*/  ISETP.NE.AND P1, PT, R22, RZ, PT ;  /* 0x000000ff1600720c */ /* 0x000fe20003f25270 */
[----:B0--34-:R-:W-:-:S12]  /*1ac0*/  BRA.U UP0, `(.L_x_15) ;  /* 0x0000000100707547 */ /* 0x019fd8000b800000 */
[----:B---3--:R-:W-:Y:S01]  /*1ad0*/  IABS R3, R14 ;  /* 0x0000000e00037213 */ /* 0x008fe20000000000 */
[----:B012---:R-:W-:Y:S01]  /*1ae0*/  HFMA2 R12, -RZ, RZ, 0, 0 ;  /* 0x00000000ff0c7431 */ /* 0x007fe200000001ff */
[----:B------:R-:W-:Y:S02]  /*1af0*/  IABS R19, R18 ;  /* 0x0000001200137213 */ /* 0x000fe40000000000 */
[----:B------:R-:W0:Y:S01]  /*1b00*/  I2F.RP R15, R3 ;  /* 0x00000003000f7306 */ /* 0x000e220000209400 */
[----:B------:R-:W-:-:S07]  /*1b10*/  ISETP.GE.AND P2, PT, R18, RZ, PT ;  /* 0x000000ff1200720c */ /* 0x000fce0003f46270 */
[----:B0-----:R-:W0:Y:S02]  /*1b20*/  MUFU.RCP R15, R15 ;  /* 0x0000000f000f7308 */ /* 0x001e240000001000 */
[----:B0-----:R-:W-:-:S06]  /*1b30*/  VIADD R16, R15, 0xffffffe ;  /* 0x0ffffffe0f107836 */ /* 0x001fcc0000000000 */
[----:B------:R-:W0:Y:S02]  /*1b40*/  F2I.FTZ.U32.TRUNC.NTZ R13, R16 ;  /* 0x00000010000d7305 */ /* 0x000e24000021f000 */
[----:B0-----:R-:W-:-:S04]  /*1b50*/  IMAD R8, R13, R3, RZ ;  /* 0x000000030d087224 */ /* 0x001fc800078e02ff */
[----:B------:R-:W-:-:S04]  /*1b60*/  IMAD.MOV R17, RZ, RZ, -R8 ;  /* 0x000000ffff117224 */ /* 0x000fc800078e0a08 */
[----:B------:R-:W-:-:S04]  /*1b70*/  IMAD.HI.U32 R8, R13, R17, R12 ;  /* 0x000000110d087227 */ /* 0x000fc800078e000c */
[----:B------:R-:W-:-:S04]  /*1b80*/  IMAD.MOV.U32 R13, RZ, RZ, R19 ;  /* 0x000000ffff0d7224 */ /* 0x000fc800078e0013 */
[----:B------:R-:W-:-:S04]  /*1b90*/  IMAD.HI.U32 R12, R8, R13, RZ ;  /* 0x0000000d080c7227 */ /* 0x000fc800078e00ff */
[----:B------:R-:W-:-:S04]  /*1ba0*/  IMAD.MOV R12, RZ, RZ, -R12 ;  /* 0x000000ffff0c7224 */ /* 0x000fc800078e0a0c */
[----:B------:R-:W-:-:S05]  /*1bb0*/  IMAD R12, R3, R12, R13 ;  /* 0x0000000c030c7224 */ /* 0x000fca00078e020d */
[----:B------:R-:W-:-:S13]  /*1bc0*/  ISETP.GT.U32.AND P0, PT, R3, R12, PT ;  /* 0x0000000c0300720c */ /* 0x000fda0003f04070 */
[----:B------:R-:W-:-:S04]  /*1bd0*/  @!P0 IADD3 R12, PT, PT, R12, -R3, RZ ;  /* 0x800000030c0c8210 */ /* 0x000fc80007ffe0ff */
[----:B------:R-:W-:-:S13]  /*1be0*/  ISETP.GT.U32.AND P0, PT, R3, R12, PT ;  /* 0x0000000c0300720c */ /* 0x000fda0003f04070 */
[----:B------:R-:W-:Y:S01]  /*1bf0*/  @!P0 IMAD.IADD R12, R12, 0x1, -R3 ;  /* 0x000000010c0c8824 */ /* 0x000fe200078e0a03 */
[----:B------:R-:W-:-:S03]  /*1c00*/  ISETP.NE.AND P0, PT, R14, RZ, PT ;  /* 0x000000ff0e00720c */ /* 0x000fc60003f05270 */
[----:B------:R-:W-:Y:S01]  /*1c10*/  IMAD.MOV.U32 R15, RZ, RZ, R12 ;  /* 0x000000ffff0f7224 */ /* 0x000fe200078e000c */
[----:B------:R-:W-:-:S04]  /*1c20*/  LOP3.LUT R12, RZ, R14, RZ, 0x33, !PT ;  /* 0x0000000eff0c7212 */ /* 0x000fc800078e33ff */
[----:B------:R-:W-:-:S05]  /*1c30*/  MOV R13, R15 ;  /* 0x0000000f000d7202 */ /* 0x000fca0000000f00 */
[----:B------:R-:W-:-:S05]  /*1c40*/  @!P2 IMAD.MOV R13, RZ, RZ, -R13 ;  /* 0x000000ffff0da224 */ /* 0x000fca00078e0a0d */
[----:B------:R-:W-:-:S05]  /*1c50*/  SEL R13, R12, R13, !P0 ;  /* 0x0000000d0c0d7207 */ /* 0x000fca0004000000 */
[----:B------:R-:W-:-:S06]  /*1c60*/  IMAD R13, R13, 0x4, R6 ;  /* 0x000000040d0d7824 */ /* 0x000fcc00078e0206 */
[----:B------:R-:W0:Y:S01]  /*1c70*/  LDS R13, [R13] ;  /* 0x000000000d0d7984 */ /* 0x000e220000000800 */
[----:B------:R-:W-:Y:S05]  /*1c80*/  BRA `(.L_x_16) ;  /* 0x0000000000687947 */ /* 0x000fea0003800000 */
.L_x_15:
[----:B---3--:R-:W-:Y:S02]  /*1c90*/  IABS R3, R14 ;  /* 0x0000000e00037213 */ /* 0x008fe40000000000 */
[----:B0-2---:R-:W-:Y:S02]  /*1ca0*/  IABS R16, R18 ;  /* 0x0000001200107213 */ /* 0x005fe40000000000 */
[----:B------:R-:W0:Y:S01]  /*1cb0*/  I2F.RP R15, R3 ;  /* 0x00000003000f7306 */ /* 0x000e220000209400 */
[----:B------:R-:W-:-:S07]  /*1cc0*/  ISETP.GE.AND P2, PT, R18, RZ, PT ;  /* 0x000000ff1200720c */ /* 0x000fce0003f46270 */
[----:B0-----:R-:W1:Y:S02]  /*1cd0*/  MUFU.RCP R15, R15 ;  /* 0x0000000f000f7308 */ /* 0x001e640000001000 */
[----:B-1----:R-:W-:-:S06]  /*1ce0*/  IADD3 R12, PT, PT, R15, 0xffffffe, RZ ;  /* 0x0ffffffe0f0c7810 */ /* 0x002fcc0007ffe0ff */
[----:B------:R0:W1:Y:S02]  /*1cf0*/  F2I.FTZ.U32.TRUNC.NTZ R13, R12 ;  /* 0x0000000c000d7305 */ /* 0x000064000021f000 */
[----:B0-----:R-:W-:Y:S02]  /*1d00*/  IMAD.MOV.U32 R12, RZ, RZ, RZ ;  /* 0x000000ffff0c7224 */ /* 0x001fe400078e00ff */
[----:B-1----:R-:W-:-:S04]  /*1d10*/  IMAD R8, R13, R3, RZ ;  /* 0x000000030d087224 */ /* 0x002fc800078e02ff */
[----:B------:R-:W-:-:S04]  /*1d20*/  IMAD.MOV R17, RZ, RZ, -R8 ;  /* 0x000000ffff117224 */ /* 0x000fc800078e0a08 */
[----:B------:R-:W-:Y:S01]  /*1d30*/  IMAD.HI.U32 R8, R13, R17, R12 ;  /* 0x000000110d087227 */ /* 0x000fe200078e000c */
[----:B------:R-:W-:Y:S02]  /*1d40*/  MOV R13, R16 ;  /* 0x00000010000d7202 */ /* 0x000fe40000000f00 */
[----:B------:R-:W-:-:S03]  /*1d50*/  LOP3.LUT R12, RZ, R14, RZ, 0x33, !PT ;  /* 0x0000000eff0c7212 */ /* 0x000fc600078e33ff */
[----:B------:R-:W-:-:S04]  /*1d60*/  IMAD.HI.U32 R16, R8, R13, RZ ;  /* 0x0000000d08107227 */ /* 0x000fc800078e00ff */
[----:B------:R-:W-:-:S04]  /*1d70*/  IMAD.MOV R16, RZ, RZ, -R16 ;  /* 0x000000ffff107224 */ /* 0x000fc800078e0a10 */
[----:B------:R-:W-:-:S05]  /*1d80*/  IMAD R15, R3, R16, R13 ;  /* 0x00000010030f7224 */ /* 0x000fca00078e020d */
[----:B------:R-:W-:-:S13]  /*1d90*/  ISETP.GT.U32.AND P0, PT, R3, R15, PT ;  /* 0x0000000f0300720c */ /* 0x000fda0003f04070 */
[----:B------:R-:W-:-:S05]  /*1da0*/  @!P0 IMAD.IADD R15, R15, 0x1, -R3 ;  /* 0x000000010f0f8824 */ /* 0x000fca00078e0a03 */
[----:B------:R-:W-:-:S13]  /*1db0*/  ISETP.GT.U32.AND P0, PT, R3, R15, PT ;  /* 0x0000000f0300720c */ /* 0x000fda0003f04070 */
[----:B------:R-:W-:Y:S02]  /*1dc0*/  @!P0 IADD3 R15, PT, PT, R15, -R3, RZ ;  /* 0x800000030f0f8210 */ /* 0x000fe40007ffe0ff */
[----:B------:R-:W-:-:S03]  /*1dd0*/  ISETP.NE.AND P0, PT, R14, RZ, PT ;  /* 0x000000ff0e00720c */ /* 0x000fc60003f05270 */
[----:B------:R-:W-:-:S04]  /*1de0*/  IMAD.MOV.U32 R13, RZ, RZ, R15 ;  /* 0x000000ffff0d7224 */ /* 0x000fc800078e000f */
[----:B------:R-:W-:-:S05]  /*1df0*/  @!P2 IMAD.MOV R13, RZ, RZ, -R13 ;  /* 0x000000ffff0da224 */ /* 0x000fca00078e0a0d */
[----:B------:R-:W-:-:S04]  /*1e00*/  SEL R13, R12, R13, !P0 ;  /* 0x0000000d0c0d7207 */ /* 0x000fc80004000000 */
[----:B------:R-:W-:-:S06]  /*1e10*/  LEA R13, R13, R4, 0x2 ;  /* 0x000000040d0d7211 */ /* 0x000fcc00078e10ff */
[----:B------:R-:W1:Y:S02]  /*1e20*/  LDS R13, [R13] ;  /* 0x000000000d0d7984 */ /* 0x000e640000000800 */
.L_x_16:
[----:B----4-:R-:W-:-:S09]  /*1e30*/  UISETP.NE.AND UP1, UPT, UR7, UR5, UPT ;  /* 0x000000050700728c */ /* 0x010fd2000bf25270 */
[----:B------:R-:W-:Y:S05]  /*1e40*/  BRA.U UP1, `(.L_x_17) ;  /* 0x0000000101147547 */ /* 0x000fea000b800000 */
[----:B------:R-:W-:-:S05]  /*1e50*/  @!P2 IMAD.MOV R15, RZ, RZ, -R15 ;  /* 0x000000ffff0fa224 */ /* 0x000fca00078e0a0f */
[----:B------:R-:W-:-:S05]  /*1e60*/  SEL R16, R12, R15, !P0 ;  /* 0x0000000f0c107207 */ /* 0x000fca0004000000 */
[----:B------:R-:W-:-:S06]  /*1e70*/  IMAD R16, R16, 0x80, R9 ;  /* 0x0000008010107824 */ /* 0x000fcc00078e0209 */
[----:B------:R-:W2:Y:S01]  /*1e80*/  LDS R16, [R16] ;  /* 0x0000000010107984 */ /* 0x000ea20000000800 */
[----:B------:R-:W-:Y:S05]  /*1e90*/  BRA `(.L_x_18) ;  /* 0x0000000000107947 */ /* 0x000fea0003800000 */
.L_x_17:
[----:B------:R-:W-:-:S04]  /*1ea0*/  @!P2 IADD3 R15, PT, PT, -R15, RZ, RZ ;  /* 0x000000ff0f0fa210 */ /* 0x000fc80007ffe1ff */
[----:B------:R-:W-:-:S05]  /*1eb0*/  SEL R15, R12, R15, !P0 ;  /* 0x0000000f0c0f7207 */ /* 0x000fca0004000000 */
[----:B------:R-:W-:-:S05]  /*1ec0*/  IMAD R15, R15, 0x80, R2 ;  /* 0x000000800f0f7824 */ /* 0x000fca00078e0202 */
[----:B------:R3:W4:Y:S02]  /*1ed0*/  LDS R16, [R15] ;  /* 0x000000000f107984 */ /* 0x0007240000000800 */
.L_x_18:
[----:B012-4-:R-:W-:Y:S01]  /*1ee0*/  IMAD.IADD R16, R16, 0x1, R13 ;  /* 0x0000000110107824 */ /* 0x017fe200078e020d */
[----:B------:R-:W-:Y:S01]  /*1ef0*/  UISETP.NE.AND UP1, UPT, UR8, UR5, UPT ;  /* 0x000000050800728c */ /* 0x000fe2000bf25270 */
[----:B------:R-:W-:-:S03]  /*1f00*/  IADD3 R13, PT, PT, R0, 0x2, RZ ;  /* 0x00000002000d7810 */ /* 0x000fc60007ffe0ff */
[----:B------:R0:W-:Y:S01]  /*1f10*/  ATOMS.MIN.S32 RZ, [R5], R16 ;  /* 0x0000001005ff738c */ /* 0x0001e20000800200 */
[----:B------:R-:W-:Y:S06]  /*1f20*/  BAR.SYNC.DEFER_BLOCKING 0x0 ;  /* 0x0000000000007b1d */ /* 0x000fec0000010000 */
[----:B------:R-:W-:Y:S05]  /*1f30*/  BRA.U !UP1, `(.L_x_19) ;  /* 0x0000000109407547 */ /* 0x000fea000b800000 */
[----:B0-----:R-:W-:-:S05]  /*1f40*/  IABS R16, R0 ;  /* 0x0000000000107213 */ /* 0x001fca0000000000 */
[----:B---3--:R-:W-:-:S04]  /*1f50*/  IMAD.HI.U32 R15, R8, R16, RZ ;  /* 0x00000010080f7227 */ /* 0x008fc800078e00ff */
[----:B------:R-:W-:-:S04]  /*1f60*/  IMAD.MOV R15, RZ, RZ, -R15 ;  /* 0x000000ffff0f7224 */ /* 0x000fc800078e0a0f */
[----:B------:R-:W-:-:S05]  /*1f70*/  IMAD R16, R3, R15, R16 ;  /* 0x0000000f03107224 */ /* 0x000fca00078e0210 */
[----:B------:R-:W-:-:S13]  /*1f80*/  ISETP.GT.U32.AND P2, PT, R3, R16, PT ;  /* 0x000000100300720c */ /* 0x000fda0003f44070 */
[----:B------:R-:W-:Y:S01]  /*1f90*/  @!P2 IMAD.IADD R16, R16, 0x1, -R3 ;  /* 0x000000011010a824 */ /* 0x000fe200078e0a03 */
[----:B------:R-:W-:-:S04]  /*1fa0*/  ISETP.GE.AND P2, PT, R0, RZ, PT ;  /* 0x000000ff0000720c */ /* 0x000fc80003f46270 */
[----:B------:R-:W-:-:S13]  /*1fb0*/  ISETP.GT.U32.AND P3, PT, R3, R16, PT ;  /* 0x000000100300720c */ /* 0x000fda0003f64070 */
[----:B------:R-:W-:-:S05]  /*1fc0*/  @!P3 IADD3 R16, PT, PT, R16, -R3, RZ ;  /* 0x800000031010b210 */ /* 0x000fca0007ffe0ff */
[----:B------:R-:W-:-:S04]  /*1fd0*/  IMAD.MOV.U32 R17, RZ, RZ, R16 ;  /* 0x000000ffff117224 */ /* 0x000fc800078e0010 */
[----:B------:R-:W-:-:S05]  /*1fe0*/  IMAD.MOV.U32 R15, RZ, RZ, R17 ;  /* 0x000000ffff0f7224 */ /* 0x000fca00078e0011 */
[----:B------:R-:W-:-:S04]  /*1ff0*/  @!P2 IADD3 R15, PT, PT, -R15, RZ, RZ ;  /* 0x000000ff0f0fa210 */ /* 0x000fc80007ffe1ff */
[----:B------:R-:W-:-:S05]  /*2000*/  SEL R15, R12, R15, !P0 ;  /* 0x0000000f0c0f7207 */ /* 0x000fca0004000000 */
[----:B------:R-:W-:-:S06]  /*2010*/  IMAD R15, R15, 0x4, R4 ;  /* 0x000000040f0f7824 */ /* 0x000fcc00078e0204 */
[----:B------:R-:W0:Y:S01]  /*2020*/  LDS R15, [R15] ;  /* 0x000000000f0f7984 */ /* 0x000e220000000800 */
[----:B------:R-:W-:Y:S05]  /*2030*/  BRA `(.L_x_20) ;  /* 0x0000000000387947 */ /* 0x000fea0003800000 */
.L_x_19:
[----:B---3--:R-:W-:-:S05]  /*2040*/  IABS R15, R0 ;  /* 0x00000000000f7213 */ /* 0x008fca0000000000 */
[----:B0-----:R-:W-:-:S04]  /*2050*/  IMAD.HI.U32 R16, R8, R15, RZ ;  /* 0x0000000f08107227 */ /* 0x001fc800078e00ff */
[----:B------:R-:W-:-:S04]  /*2060*/  IMAD.MOV R16, RZ, RZ, -R16 ;  /* 0x000000ffff107224 */ /* 0x000fc800078e0a10 */
[----:B------:R-:W-:-:S05]  /*2070*/  IMAD R17, R3, R16, R15 ;  /* 0x0000001003117224 */ /* 0x000fca00078e020f */
[----:B------:R-:W-:-:S13]  /*2080*/  ISETP.GT.U32.AND P2, PT, R3, R17, PT ;  /* 0x000000110300720c */ /* 0x000fda0003f44070 */
[----:B------:R-:W-:Y:S02]  /*2090*/  @!P2 IADD3 R17, PT, PT, R17, -R3, RZ ;  /* 0x800000031111a210 */ /* 0x000fe40007ffe0ff */
[----:B------:R-:W-:Y:S02]  /*20a0*/  ISETP.GE.AND P2, PT, R0, RZ, PT ;  /* 0x000000ff0000720c */ /* 0x000fe40003f46270 */
[----:B------:R-:W-:-:S13]  /*20b0*/  ISETP.GT.U32.AND P3, PT, R3, R17, PT ;  /* 0x000000110300720c */ /* 0x000fda0003f64070 */
[----:B------:R-:W-:-:S04]  /*20c0*/  @!P3 IMAD.IADD R17, R17, 0x1, -R3 ;  /* 0x000000011111b824 */ /* 0x000fc800078e0a03 */
[----:B------:R-:W-:-:S05]  /*20d0*/  IMAD.MOV.U32 R15, RZ, RZ, R17 ;  /* 0x000000ffff0f7224 */ /* 0x000fca00078e0011 */
[----:B------:R-:W-:-:S04]  /*20e0*/  @!P2 IADD3 R15, PT, PT, -R15, RZ, RZ ;  /* 0x000000ff0f0fa210 */ /* 0x000fc80007ffe1ff */
[----:B------:R-:W-:-:S05]  /*20f0*/  SEL R15, R12, R15, !P0 ;  /* 0x0000000f0c0f7207 */ /* 0x000fca0004000000 */
[----:B------:R-:W-:-:S06]  /*2100*/  IMAD R15, R15, 0x4, R6 ;  /* 0x000000040f0f7824 */ /* 0x000fcc00078e0206 */
[----:B------:R-:W1:Y:S02]  /*2110*/  LDS R15, [R15] ;  /* 0x000000000f0f7984 */ /* 0x000e640000000800 */
.L_x_20:
[----:B------:R-:W-:-:S09]  /*2120*/  UISETP.NE.AND UP2, UPT, UR7, UR5, UPT ;  /* 0x000000050700728c */ /* 0x000fd2000bf45270 */
[----:B------:R-:W-:Y:S05]  /*2130*/  BRA.U !UP2, `(.L_x_21) ;  /* 0x000000010a147547 */ /* 0x000fea000b800000 */
[----:B------:R-:W-:-:S05]  /*2140*/  @!P2 IMAD.MOV R17, RZ, RZ, -R17 ;  /* 0x000000ffff11a224 */ /* 0x000fca00078e0a11 */
[----:B------:R-:W-:-:S04]  /*2150*/  SEL R17, R12, R17, !P0 ;  /* 0x000000110c117207 */ /* 0x000fc80004000000 */
[----:B------:R-:W-:-:S05]  /*2160*/  LEA R17, R17, R2, 0x7 ;  /* 0x0000000211117211 */ /* 0x000fca00078e38ff */
[----:B------:R3:W4:Y:S01]  /*2170*/  LDS R16, [R17] ;  /* 0x0000000011107984 */ /* 0x0007220000000800 */
[----:B------:R-:W-:Y:S05]  /*2180*/  BRA `(.L_x_22) ;  /* 0x0000000000107947 */ /* 0x000fea0003800000 */
.L_x_21:
[----:B------:R-:W-:-:S05]  /*2190*/  @!P2 IMAD.MOV R17, RZ, RZ, -R17 ;  /* 0x000000ffff11a224 */ /* 0x000fca00078e0a11 */
[----:B------:R-:W-:-:S05]  /*21a0*/  SEL R16, R12, R17, !P0 ;  /* 0x000000110c107207 */ /* 0x000fca0004000000 */
[----:B------:R-:W-:-:S06]  /*21b0*/  IMAD R16, R16, 0x80, R9 ;  /* 0x0000008010107824 */ /* 0x000fcc00078e0209 */
[----:B------:R-:W2:Y:S02]  /*21c0*/  LDS R16, [R16] ;  /* 0x0000000010107984 */ /* 0x000ea40000000800 */
.L_x_22:
[----:B012-4-:R-:W-:Y:S01]  /*21d0*/  IADD3 R16, PT, PT, R16, R15, RZ ;  /* 0x0000000f10107210 */ /* 0x017fe20007ffe0ff */
[----:B---3--:R-:W-:-:S04]  /*21e0*/  VIADD R17, R0, 0x1 ;  /* 0x0000000100117836 */ /* 0x008fc80000000000 */
[----:B------:R0:W-:Y:S01]  /*21f0*/  ATOMS.MIN.S32 RZ, [R5], R16 ;  /* 0x0000001005ff738c */ /* 0x0001e20000800200 */
[----:B------:R-:W-:Y:S06]  /*2200*/  BAR.SYNC.DEFER_BLOCKING 0x0 ;  /* 0x0000000000007b1d */ /* 0x000fec0000010000 */
[----:B------:R-:W-:Y:S05]  /*2210*/  BRA.U !UP1, `(.L_x_23) ;  /* 0x0000000109407547 */ /* 0x000fea000b800000 */
[----:B0-----:R-:W-:-:S05]  /*2220*/  IABS R16, R17 ;  /* 0x0000001100107213 */ /* 0x001fca0000000000 */
[----:B------:R-:W-:-:S04]  /*2230*/  IMAD.HI.U32 R15, R8, R16, RZ ;  /* 0x00000010080f7227 */ /* 0x000fc800078e00ff */
        /* <DEDUP_REMOVED lines=8> */
[----:B------:R-:W-:-:S05]  /*22c0*/  MOV R15, R17 ;  /* 0x00000011000f7202 */ /* 0x000fca0000000f00 */
[----:B------:R-:W-:-:S05]  /*22d0*/  @!P2 IMAD.MOV R15, RZ, RZ, -R15 ;  /* 0x000000ffff0fa224 */ /* 0x000fca00078e0a0f */
[----:B------:R-:W-:-:S05]  /*22e0*/  SEL R15, R12, R15, !P0 ;  /* 0x0000000f0c0f7207 */ /* 0x000fca0004000000 */
[----:B------:R-:W-:-:S06]  /*22f0*/  IMAD R15, R15, 0x4, R4 ;  /* 0x000000040f0f7824 */ /* 0x000fcc00078e0204 */
[----:B------:R-:W0:Y:S01]  /*2300*/  LDS R15, [R15] ;  /* 0x000000000f0f7984 */ /* 0x000e220000000800 */
[----:B------:R-:W-:Y:S05]  /*2310*/  BRA `(.L_x_24) ;  /* 0x00000000003c7947 */ /* 0x000fea0003800000 */
.L_x_23:
[----:B------:R-:W-:-:S05]  /*2320*/  IABS R15, R17 ;  /* 0x00000011000f7213 */ /* 0x000fca0000000000 */
[----:B0-----:R-:W-:-:S05]  /*2330*/  IMAD.HI.U32 R16, R8, R15, RZ ;  /* 0x0000000f08107227 */ /* 0x001fca00078e00ff */
[----:B------:R-:W-:-:S05]  /*2340*/  IADD3 R16, PT, PT, -R16, RZ, RZ ;  /* 0x000000ff10107210 */ /* 0x000fca0007ffe1ff */
[----:B------:R-:W-:-:S05]  /*2350*/  IMAD R16, R3, R16, R15 ;  /* 0x0000001003107224 */ /* 0x000fca00078e020f */
[----:B------:R-:W-:-:S13]  /*2360*/  ISETP.GT.U32.AND P2, PT, R3, R16, PT ;  /* 0x000000100300720c */ /* 0x000fda0003f44070 */
[----:B------:R-:W-:Y:S01]  /*2370*/  @!P2 IMAD.IADD R16, R16, 0x1, -R3 ;  /* 0x000000011010a824 */ /* 0x000fe200078e0a03 */
[----:B------:R-:W-:-:S04]  /*2380*/  ISETP.GE.AND P2, PT, R17, RZ, PT ;  /* 0x000000ff1100720c */ /* 0x000fc80003f46270 */
[----:B------:R-:W-:-:S13]  /*2390*/  ISETP.GT.U32.AND P3, PT, R3, R16, PT ;  /* 0x000000100300720c */ /* 0x000fda0003f64070 */
[----:B------:R-:W-:-:S05]  /*23a0*/  @!P3 IMAD.IADD R16, R16, 0x1, -R3 ;  /* 0x000000011010b824 */ /* 0x000fca00078e0a03 */
[----:B------:R-:W-:-:S05]  /*23b0*/  MOV R17, R16 ;  /* 0x0000001000117202 */ /* 0x000fca0000000f00 */
[----:B------:R-:W-:-:S04]  /*23c0*/  IMAD.MOV.U32 R15, RZ, RZ, R17 ;  /* 0x000000ffff0f7224 */ /* 0x000fc800078e0011 */
[----:B------:R-:W-:-:S05]  /*23d0*/  @!P2 IMAD.MOV R15, RZ, RZ, -R15 ;  /* 0x000000ffff0fa224 */ /* 0x000fca00078e0a0f */
[----:B------:R-:W-:-:S04]  /*23e0*/  SEL R15, R12, R15, !P0 ;  /* 0x0000000f0c0f7207 */ /* 0x000fc80004000000 */
[----:B------:R-:W-:-:S06]  /*23f0*/  LEA R15, R15, R6, 0x2 ;  /* 0x000000060f0f7211 */ /* 0x000fcc00078e10ff */
[----:B------:R-:W1:Y:S02]  /*2400*/  LDS R15, [R15] ;  /* 0x000000000f0f7984 */ /* 0x000e640000000800 */
.L_x_24:
[----:B------:R-:W-:Y:S05]  /*2410*/  BRA.U !UP2, `(.L_x_25) ;  /* 0x000000010a147547 */ /* 0x000fea000b800000 */
[----:B------:R-:W-:-:S05]  /*2420*/  @!P2 IMAD.MOV R17, RZ, RZ, -R17 ;  /* 0x000000ffff11a224 */ /* 0x000fca00078e0a11 */
[----:B------:R-:W-:-:S05]  /*2430*/  SEL R17, R12, R17, !P0 ;  /* 0x000000110c117207 */ /* 0x000fca0004000000 */
[----:B------:R-:W-:-:S05]  /*2440*/  IMAD R17, R17, 0x80, R2 ;  /* 0x0000008011117824 */ /* 0x000fca00078e0202 */
[----:B------:R3:W4:Y:S01]  /*2450*/  LDS R16, [R17] ;  /* 0x0000000011107984 */ /* 0x0007220000000800 */
[----:B------:R-:W-:Y:S05]  /*2460*/  BRA `(.L_x_26) ;  /* 0x0000000000107947 */ /* 0x000fea0003800000 */
.L_x_25:
[----:B------:R-:W-:-:S04]  /*2470*/  @!P2 IADD3 R17, PT, PT, -R17, RZ, RZ ;  /* 0x000000ff1111a210 */ /* 0x000fc80007ffe1ff */
[----:B------:R-:W-:-:S05]  /*2480*/  SEL R16, R12, R17, !P0 ;  /* 0x000000110c107207 */ /* 0x000fca0004000000 */
[----:B------:R-:W-:-:S06]  /*2490*/  IMAD R16, R16, 0x80, R9 ;  /* 0x0000008010107824 */ /* 0x000fcc00078e0209 */
[----:B------:R-:W2:Y:S02]  /*24a0*/  LDS R16, [R16] ;  /* 0x0000000010107984 */ /* 0x000ea40000000800 */
.L_x_26:
[----:B012-4-:R-:W-:-:S05]  /*24b0*/  IMAD.IADD R16, R16, 0x1, R15 ;  /* 0x0000000110107824 */ /* 0x017fca00078e020f */
[----:B------:R0:W-:Y:S01]  /*24c0*/  ATOMS.MIN.S32 RZ, [R5], R16 ;  /* 0x0000001005ff738c */ /* 0x0001e20000800200 */
[----:B------:R-:W-:Y:S06]  /*24d0*/  BAR.SYNC.DEFER_BLOCKING 0x0 ;  /* 0x0000000000007b1d */ /* 0x000fec0000010000 */
[----:B------:R-:W-:Y:S05]  /*24e0*/  BRA.U !UP1, `(.L_x_27) ;  /* 0x0000000109407547 */ /* 0x000fea000b800000 */
[----:B------:R-:W-:-:S05]  /*24f0*/  IABS R15, R13 ;  /* 0x0000000d000f7213 */ /* 0x000fca0000000000 */
[----:B------:R-:W-:-:S05]  /*2500*/  IMAD.HI.U32 R8, R8, R15, RZ ;  /* 0x0000000f08087227 */ /* 0x000fca00078e00ff */
        /* <DEDUP_REMOVED lines=12> */
[----:B------:R-:W1:Y:S01]  /*25d0*/  LDS R3, [R3] ;  /* 0x0000000003037984 */ /* 0x000e620000000800 */
[----:B------:R-:W-:Y:S05]  /*25e0*/  BRA `(.L_x_28) ;  /* 0x00000000003c7947 */ /* 0x000fea0003800000 */
.L_x_27:
[----:B------:R-:W-:-:S05]  /*25f0*/  IABS R15, R13 ;  /* 0x0000000d000f7213 */ /* 0x000fca0000000000 */
[----:B------:R-:W-:-:S04]  /*2600*/  IMAD.HI.U32 R8, R8, R15, RZ ;  /* 0x0000000f08087227 */ /* 0x000fc800078e00ff */
        /* <DEDUP_REMOVED lines=12> */
[----:B------:R-:W2:Y:S02]  /*26d0*/  LDS R3, [R3] ;  /* 0x0000000003037984 */ /* 0x000ea40000000800 */
.L_x_28:
[----:B------:R-:W-:Y:S05]  /*26e0*/  BRA.U !UP2, `(.L_x_29) ;  /* 0x000000010a147547 */ /* 0x000fea000b800000 */
[----:B------:R-:W-:-:S05]  /*26f0*/  @!P2 IMAD.MOV R13, RZ, RZ, -R13 ;  /* 0x000000ffff0da224 */ /* 0x000fca00078e0a0d */
[----:B------:R-:W-:-:S04]  /*2700*/  SEL R13, R12, R13, !P0 ;  /* 0x0000000d0c0d7207 */ /* 0x000fc80004000000 */
[----:B------:R-:W-:-:S05]  /*2710*/  LEA R13, R13, R2, 0x7 ;  /* 0x000000020d0d7211 */ /* 0x000fca00078e38ff */
[----:B------:R4:W0:Y:S01]  /*2720*/  LDS R8, [R13] ;  /* 0x000000000d087984 */ /* 0x0008220000000800 */
[----:B------:R-:W-:Y:S05]  /*2730*/  BRA `(.L_x_30) ;  /* 0x0000000000107947 */ /* 0x000fea0003800000 */
.L_x_29:
[----:B------:R-:W-:-:S05]  /*2740*/  @!P2 IMAD.MOV R13, RZ, RZ, -R13 ;  /* 0x000000ffff0da224 */ /* 0x000fca00078e0a0d */
[----:B------:R-:W-:-:S05]  /*2750*/  SEL R12, R12, R13, !P0 ;  /* 0x0000000d0c0c7207 */ /* 0x000fca0004000000 */
[----:B------:R-:W-:-:S05]  /*2760*/  IMAD R12, R12, 0x80, R9 ;  /* 0x000000800c0c7824 */ /* 0x000fca00078e0209 */
[----:B------:R4:W0:Y:S02]  /*2770*/  LDS R8, [R12] ;  /* 0x000000000c087984 */ /* 0x0008240000000800 */
.L_x_30:
[----:B012---:R-:W-:Y:S01]  /*2780*/  IADD3 R8, PT, PT, R8, R3, RZ ;  /* 0x0000000308087210 */ /* 0x007fe20007ffe0ff */
[----:B------:R-:W-:-:S04]  /*2790*/  VIADD R0, R0, 0x4 ;  /* 0x0000000400007836 */ /* 0x000fc80000000000 */
[----:B------:R0:W-:Y:S01]  /*27a0*/  ATOMS.MIN.S32 RZ, [R5], R8 ;  /* 0x0000000805ff738c */ /* 0x0001e20000800200 */
[----:B------:R-:W-:Y:S06]  /*27b0*/  BAR.SYNC.DEFER_BLOCKING 0x0 ;  /* 0x0000000000007b1d */ /* 0x000fec0000010000 */
[----:B------:R-:W-:Y:S05]  /*27c0*/  @P1 BRA `(.L_x_31) ;  /* 0xfffffff000b01947 */ /* 0x000fea000383ffff */
.L_x_8:
[----:B------:R-:W5:Y:S04]  /*27d0*/  LDG.E.64 R10, desc[UR10][R10.64] ;  /* 0x0000000a0a0a7981 */ /* 0x000f68000c1e1b00 */
[----:B0-----:R-:W0:Y:S01]  /*27e0*/  LDS R5, [R5] ;  /* 0x0000000005057984 */ /* 0x001e220000000800 */
[----:B-----5:R-:W-:-:S05]  /*27f0*/  IMAD.WIDE R2, R7, 0x4, R10 ;  /* 0x0000000407027825 */ /* 0x020fca00078e020a */
[----:B0-----:R-:W-:Y:S01]  /*2800*/  ST.E desc[UR10][R2.64], R5 ;  /* 0x0000000502007985 */ /* 0x001fe2000c10190a */
[----:B------:R-:W-:Y:S06]  /*2810*/  BAR.SYNC.DEFER_BLOCKING 0x0 ;  /* 0x0000000000007b1d */ /* 0x000fec0000010000 */
[----:B------:R-:W-:Y:S05]  /*2820*/  EXIT ;  /* 0x000000000000794d */ /* 0x000fea0003800000 */
.L_x_32:
[----:B------:R-:W-:-:S00]  /*2830*/  BRA `(.L_x_32) ;  /* 0xfffffffc00fc7947 */ /* 0x000fc0000383ffff */
[----:B------:R-:W-:-:S00]  /*2840*/  NOP ;  /* 0x0000000000007918 */ /* 0x000fc00000000000 */
        /* <DEDUP_REMOVED lines=11> */
.L_x_33:


//--------------------- .nv.shared._Z3caliiPPiiiiii --------------------------
	.section	.nv.shared._Z3caliiPPiiiiii,"aw",@nobits
	.sectionflags	@""
	.align	4
.nv.shared._Z3caliiPPiiiiii:
	.zero		13312


//--------------------- .nv.shared.reserved.0     --------------------------
	.section	.nv.shared.reserved.0,"aw",@nobits
	.weak		__nv_reservedSMEM_offset_0_alias
	.size		__nv_reservedSMEM_offset_0_alias, 0, 64
	.other		__nv_reservedSMEM_offset_0_alias,@"STO_CUDA_RESERVED_SHARED STV_DEFAULT"
__nv_reservedSMEM_offset_0_alias:
	.zero		0
	.zero		64


//--------------------- .nv.constant0._Z3caliiPPiiiiii --------------------------
	.section	.nv.constant0._Z3caliiPPiiiiii,"a",@progbits
	.sectionflags	@""
	.align	4
.nv.constant0._Z3caliiPPiiiiii:
	.zero		932


//--------------------- SYMBOLS --------------------------

	.type		.nv.reservedSmem.offset0,@object
	.size		.nv.reservedSmem.offset0,0x4
	.type		.nv.reservedSmem.cap,@object
	.size		.nv.reservedSmem.cap,0x4
